	.target	sm_90a

	.elftype	@"ET_EXEC"


//--------------------- .note.nv.tkinfo           --------------------------
	.section	.note.nv.tkinfo,"",@"SHT_NOTE"
	.sectionflags	@"SHF_NOTE_NV_TKINFO"
	.tkinfo
        /*0018*/ 	.word	0x00000002
        /*0030*/ 	.string	""
        /*0030*/ 	.string	"ptxas"
        /*0030*/ 	.string	"Cuda compilation tools, release 13.0, V13.0.88"
        /*0030*/ 	.string	"Build cuda_13.0.r13.0/compiler.36424714_0"
        /*0030*/ 	.string	"-arch sm_90a -m 64 "



//--------------------- .note.nv.cuinfo           --------------------------
	.section	.note.nv.cuinfo,"",@"SHT_NOTE"
	.sectionflags	@"SHF_NOTE_NV_CUINFO"
        /*0018*/ 	.short	0x0002
        /*001a*/ 	.short	0x005a
        /*001c*/ 	.short	0x0082
	.zero		2


//--------------------- .nv.info                  --------------------------
	.section	.nv.info,"",@"SHT_CUDA_INFO"
	.align	4


	//----- nvinfo : EIATTR_REGCOUNT
	.align		4
        /*0000*/ 	.byte	0x04, 0x2f
        /*0002*/ 	.short	(.L_15 - .L_14)
	.align		4
.L_14:
        /*0004*/ 	.word	index@(_ZN7cutlass13device_kernelINS_4gemm6kernel13GemmUniversalIN4cute5tupleIJiiiiEEENS1_10collective13CollectiveMmaINS1_34MainloopSm90TmaGmmaWarpSpecializedILi2ENS5_IJNS4_1CILi2EEENSA_ILi4EEENSA_ILi1EEEEEENS1_35KernelTmaWarpSpecializedCooperativeEEENS5_IJNSA_ILi256EEENSA_ILi64EEESI_EEEfNS5_IJlSD_lEEEfSK_NS4_8TiledMMAINS4_8MMA_AtomIJNS4_4SM904GMMA29MMA_64x64x8_F32TF32TF32_SS_TNILNSO_7ScaleInE1ELSQ_1EEEEEENS4_6LayoutINS5_IJSB_SD_SD_EEENS5_IJSD_NSA_ILi0EEESV_EEEEENS5_IJNS4_10UnderscoreESY_SY_EEEEENS4_23SM90_TMA_LOAD_MULTICASTENS4_14ComposedLayoutINS4_7SwizzleILi3ELi4ELi3EEENS4_18smem_ptr_flag_bitsILi32EEENST_INS5_IJNSA_ILi8EEENSA_ILi32EEEEEENS5_IJS18_SD_EEEEEEEvNS4_8identityES11_S1C_vS1D_EENS_8epilogue10collective6detail29Sm90TmaWarpSpecializedAdapterINS1G_15DefaultEpilogueIfSK_SK_NS1F_6thread17LinearCombinationIfLi1EffLNS1K_9ScaleType4KindE0ELNS_15FloatRoundStyleE2EfEENS1_15EpilogueDefaultEEEEEvvEEEEvNT_6ParamsE)
        /*0008*/ 	.word	0x000000a8


	//----- nvinfo : EIATTR_FRAME_SIZE
	.align		4
.L_15:
        /*000c*/ 	.byte	0x04, 0x11
        /*000e*/ 	.short	(.L_17 - .L_16)
	.align		4
.L_16:
        /*0010*/ 	.word	index@(_ZN7cutlass13device_kernelINS_4gemm6kernel13GemmUniversalIN4cute5tupleIJiiiiEEENS1_10collective13CollectiveMmaINS1_34MainloopSm90TmaGmmaWarpSpecializedILi2ENS5_IJNS4_1CILi2EEENSA_ILi4EEENSA_ILi1EEEEEENS1_35KernelTmaWarpSpecializedCooperativeEEENS5_IJNSA_ILi256EEENSA_ILi64EEESI_EEEfNS5_IJlSD_lEEEfSK_NS4_8TiledMMAINS4_8MMA_AtomIJNS4_4SM904GMMA29MMA_64x64x8_F32TF32TF32_SS_TNILNSO_7ScaleInE1ELSQ_1EEEEEENS4_6LayoutINS5_IJSB_SD_SD_EEENS5_IJSD_NSA_ILi0EEESV_EEEEENS5_IJNS4_10UnderscoreESY_SY_EEEEENS4_23SM90_TMA_LOAD_MULTICASTENS4_14ComposedLayoutINS4_7SwizzleILi3ELi4ELi3EEENS4_18smem_ptr_flag_bitsILi32EEENST_INS5_IJNSA_ILi8EEENSA_ILi32EEEEEENS5_IJS18_SD_EEEEEEEvNS4_8identityES11_S1C_vS1D_EENS_8epilogue10collective6detail29Sm90TmaWarpSpecializedAdapterINS1G_15DefaultEpilogueIfSK_SK_NS1F_6thread17LinearCombinationIfLi1EffLNS1K_9ScaleType4KindE0ELNS_15FloatRoundStyleE2EfEENS1_15EpilogueDefaultEEEEEvvEEEEvNT_6ParamsE)
        /*0014*/ 	.word	0x00000000


	//----- nvinfo : EIATTR_MIN_STACK_SIZE
	.align		4
.L_17:
        /*0018*/ 	.byte	0x04, 0x12
        /*001a*/ 	.short	(.L_19 - .L_18)
	.align		4
.L_18:
        /*001c*/ 	.word	index@(_ZN7cutlass13device_kernelINS_4gemm6kernel13GemmUniversalIN4cute5tupleIJiiiiEEENS1_10collective13CollectiveMmaINS1_34MainloopSm90TmaGmmaWarpSpecializedILi2ENS5_IJNS4_1CILi2EEENSA_ILi4EEENSA_ILi1EEEEEENS1_35KernelTmaWarpSpecializedCooperativeEEENS5_IJNSA_ILi256EEENSA_ILi64EEESI_EEEfNS5_IJlSD_lEEEfSK_NS4_8TiledMMAINS4_8MMA_AtomIJNS4_4SM904GMMA29MMA_64x64x8_F32TF32TF32_SS_TNILNSO_7ScaleInE1ELSQ_1EEEEEENS4_6LayoutINS5_IJSB_SD_SD_EEENS5_IJSD_NSA_ILi0EEESV_EEEEENS5_IJNS4_10UnderscoreESY_SY_EEEEENS4_23SM90_TMA_LOAD_MULTICASTENS4_14ComposedLayoutINS4_7SwizzleILi3ELi4ELi3EEENS4_18smem_ptr_flag_bitsILi32EEENST_INS5_IJNSA_ILi8EEENSA_ILi32EEEEEENS5_IJS18_SD_EEEEEEEvNS4_8identityES11_S1C_vS1D_EENS_8epilogue10collective6detail29Sm90TmaWarpSpecializedAdapterINS1G_15DefaultEpilogueIfSK_SK_NS1F_6thread17LinearCombinationIfLi1EffLNS1K_9ScaleType4KindE0ELNS_15FloatRoundStyleE2EfEENS1_15EpilogueDefaultEEEEEvvEEEEvNT_6ParamsE)
        /*0020*/ 	.word	0x00000000
.L_19:


//--------------------- .nv.compat                --------------------------
	.section	.nv.compat,"",@"SHT_CUDA_COMPAT_INFO"
	.align	4
        /*0000*/ 	.byte	0x02, 0x09, 0x01, 0x00, 0x02, 0x02, 0x04, 0x00, 0x02, 0x05, 0x05, 0x00, 0x03, 0x07, 0x01, 0x01
        /*0010*/ 	.byte	0x02, 0x03, 0x01, 0x00, 0x02, 0x06, 0x01, 0x00, 0x04, 0x0b, 0x08, 0x00, 0x00, 0x00, 0x00, 0x00
        /*0020*/ 	.byte	0x00, 0x00, 0x00, 0x00


//--------------------- .nv.info._ZN7cutlass13device_kernelINS_4gemm6kernel13GemmUniversalIN4cute5tupleIJiiiiEEENS1_10collective13CollectiveMmaINS1_34MainloopSm90TmaGmmaWarpSpecializedILi2ENS5_IJNS4_1CILi2EEENSA_ILi4EEENSA_ILi1EEEEEENS1_35KernelTmaWarpSpecializedCooperativeEEENS5_IJNSA_ILi256EEENSA_ILi64EEESI_EEEfNS5_IJlSD_lEEEfSK_NS4_8TiledMMAINS4_8MMA_AtomIJNS4_4SM904GMMA29MMA_64x64x8_F32TF32TF32_SS_TNILNSO_7ScaleInE1ELSQ_1EEEEEENS4_6LayoutINS5_IJSB_SD_SD_EEENS5_IJSD_NSA_ILi0EEESV_EEEEENS5_IJNS4_10UnderscoreESY_SY_EEEEENS4_23SM90_TMA_LOAD_MULTICASTENS4_14ComposedLayoutINS4_7SwizzleILi3ELi4ELi3EEENS4_18smem_ptr_flag_bitsILi32EEENST_INS5_IJNSA_ILi8EEENSA_ILi32EEEEEENS5_IJS18_SD_EEEEEEEvNS4_8identityES11_S1C_vS1D_EENS_8epilogue10collective6detail29Sm90TmaWarpSpecializedAdapterINS1G_15DefaultEpilogueIfSK_SK_NS1F_6thread17LinearCombinationIfLi1EffLNS1K_9ScaleType4KindE0ELNS_15FloatRoundStyleE2EfEENS1_15EpilogueDefaultEEEEEvvEEEEvNT_6ParamsE --------------------------
	.section	.nv.info._ZN7cutlass13device_kernelINS_4gemm6kernel13GemmUniversalIN4cute5tupleIJiiiiEEENS1_10collective13CollectiveMmaINS1_34MainloopSm90TmaGmmaWarpSpecializedILi2ENS5_IJNS4_1CILi2EEENSA_ILi4EEENSA_ILi1EEEEEENS1_35KernelTmaWarpSpecializedCooperativeEEENS5_IJNSA_ILi256EEENSA_ILi64EEESI_EEEfNS5_IJlSD_lEEEfSK_NS4_8TiledMMAINS4_8MMA_AtomIJNS4_4SM904GMMA29MMA_64x64x8_F32TF32TF32_SS_TNILNSO_7ScaleInE1ELSQ_1EEEEEENS4_6LayoutINS5_IJSB_SD_SD_EEENS5_IJSD_NSA_ILi0EEESV_EEEEENS5_IJNS4_10UnderscoreESY_SY_EEEEENS4_23SM90_TMA_LOAD_MULTICASTENS4_14ComposedLayoutINS4_7SwizzleILi3ELi4ELi3EEENS4_18smem_ptr_flag_bitsILi32EEENST_INS5_IJNSA_ILi8EEENSA_ILi32EEEEEENS5_IJS18_SD_EEEEEEEvNS4_8identityES11_S1C_vS1D_EENS_8epilogue10collective6detail29Sm90TmaWarpSpecializedAdapterINS1G_15DefaultEpilogueIfSK_SK_NS1F_6thread17LinearCombinationIfLi1EffLNS1K_9ScaleType4KindE0ELNS_15FloatRoundStyleE2EfEENS1_15EpilogueDefaultEEEEEvvEEEEvNT_6ParamsE,"",@"SHT_CUDA_INFO"
	.sectionflags	@""
	.align	4


	//----- nvinfo : EIATTR_CUDA_API_VERSION
	.align		4
        /*0000*/ 	.byte	0x04, 0x37
        /*0002*/ 	.short	(.L_21 - .L_20)
.L_20:
        /*0004*/ 	.word	0x00000082


	//----- nvinfo : EIATTR_KPARAM_INFO
	.align		4
.L_21:
        /*0008*/ 	.byte	0x04, 0x17
        /*000a*/ 	.short	(.L_23 - .L_22)
.L_22:
        /*000c*/ 	.word	0x00000000
        /*0010*/ 	.short	0x0000
        /*0012*/ 	.short	0x0070
        /*0014*/ 	.byte	0x00, 0xf0, 0x01, 0x10


	//----- nvinfo : EIATTR_SPARSE_MMA_MASK
	.align		4
.L_23:
        /*0018*/ 	.byte	0x03, 0x50
        /*001a*/ 	.short	0x0000


	//----- nvinfo : EIATTR_MAXREG_COUNT
	.align		4
        /*001c*/ 	.byte	0x03, 0x1b
        /*001e*/ 	.short	0x00a8


	//----- nvinfo : EIATTR_NUM_BARRIERS
	.align		4
        /*0020*/ 	.byte	0x02, 0x4c
        /*0022*/ 	.byte	0x01
	.zero		1


	//----- nvinfo : EIATTR_EXTERNS
	.align		4
        /*0024*/ 	.byte	0x04, 0x0f
        /*0026*/ 	.short	(.L_25 - .L_24)


	//   ....[0]....
	.align		4
.L_24:
        /*0028*/ 	.word	index@(__assertfail)


	//----- nvinfo : EIATTR_MERCURY_ISA_VERSION
	.align		4
.L_25:
        /*002c*/ 	.byte	0x03, 0x5f
        /*002e*/ 	.short	0x0101


	//----- nvinfo : EIATTR_INT_WARP_WIDE_INSTR_OFFSETS
	.align		4
        /*0030*/ 	.byte	0x04, 0x31
        /*0032*/ 	.short	(.L_27 - .L_26)


	//   ....[0]....
.L_26:
        /*0034*/ 	.word	0x00000440


	//   ....[1]....
        /*0038*/ 	.word	0x00000470


	//   ....[2]....
        /*003c*/ 	.word	0x00000650


	//   ....[3]....
        /*0040*/ 	.word	0x00002890


	//----- nvinfo : EIATTR_COOP_GROUP_MASK_REGIDS
	.align		4
.L_27:
        /*0044*/ 	.byte	0x04, 0x29
        /*0046*/ 	.short	(.L_29 - .L_28)


	//   ....[0]....
.L_28:
        /*0048*/ 	.word	0xffffffff


	//   ....[1]....
        /*004c*/ 	.word	0xffffffff


	//   ....[2]....
        /*0050*/ 	.word	0xffffffff


	//   ....[3]....
        /*0054*/ 	.word	0xffffffff


	//   ....[4]....
        /*0058*/ 	.word	0xffffffff


	//   ....[5]....
        /*005c*/ 	.word	0xffffffff


	//----- nvinfo : EIATTR_COOP_GROUP_INSTR_OFFSETS
	.align		4
.L_29:
        /*0060*/ 	.byte	0x04, 0x28
        /*0062*/ 	.short	(.L_31 - .L_30)


	//   ....[0]....
.L_30:
        /*0064*/ 	.word	0x00000060


	//   ....[1]....
        /*0068*/ 	.word	0x00000070


	//   ....[2]....
        /*006c*/ 	.word	0x00000130


	//   ....[3]....
        /*0070*/ 	.word	0x00000290


	//   ....[4]....
        /*0074*/ 	.word	0x000007c0


	//   ....[5]....
        /*0078*/ 	.word	0x00001480


	//----- nvinfo : EIATTR_REG_RECONFIG
	.align		4
.L_31:
        /*007c*/ 	.byte	0x01, 0x54
	.zero		2


	//----- nvinfo : EIATTR_SYSCALL_OFFSETS
	.align		4
        /*0080*/ 	.byte	0x04, 0x46
        /*0082*/ 	.short	(.L_33 - .L_32)


	//   ....[0]....
.L_32:
        /*0084*/ 	.word	0x00001670


	//----- nvinfo : EIATTR_MBARRIER_INSTR_OFFSETS
	.align		4
.L_33:
        /*0088*/ 	.byte	0x04, 0x39
        /*008a*/ 	.short	(.L_35 - .L_34)


	//   ....[0]....
.L_34:
        /*008c*/ 	.word	0x00000230
        /*0090*/ 	.word	0x000000ff
        /*0094*/ 	.word	0x00000000
        /*0098*/ 	.short	0x0100
        /*009a*/ 	.byte	0x08
	.zero		1


	//   ....[1]....
        /*009c*/ 	.word	0x00000240
        /*00a0*/ 	.word	0x000000ff
        /*00a4*/ 	.word	0x00000010
        /*00a8*/ 	.short	0x0100
        /*00aa*/ 	.byte	0x08
	.zero		1


	//   ....[2]....
        /*00ac*/ 	.word	0x00000250
        /*00b0*/ 	.word	0x000000ff
        /*00b4*/ 	.word	0x00000008
        /*00b8*/ 	.short	0x0100
        /*00ba*/ 	.byte	0x08
	.zero		1


	//   ....[3]....
        /*00bc*/ 	.word	0x00000260
        /*00c0*/ 	.word	0x000000ff
        /*00c4*/ 	.word	0x00000018
        /*00c8*/ 	.short	0x0100
        /*00ca*/ 	.byte	0x08
	.zero		1


	//   ....[4]....
        /*00cc*/ 	.word	0x000006d0
        /*00d0*/ 	.word	0x000000ff
        /*00d4*/ 	.word	0x00000030
        /*00d8*/ 	.short	0x0100
        /*00da*/ 	.byte	0x06
	.zero		1


	//   ....[5]....
        /*00dc*/ 	.word	0x00000760
        /*00e0*/ 	.word	0x000000ff
        /*00e4*/ 	.word	0x00000038
        /*00e8*/ 	.short	0x0100
        /*00ea*/ 	.byte	0x06
	.zero		1


	//   ....[6]....
        /*00ec*/ 	.word	0x00001730
        /*00f0*/ 	.word	0x00000003
        /*00f4*/ 	.word	0x00000000
        /*00f8*/ 	.short	0x010a
        /*00fa*/ 	.byte	0x3f
	.zero		1


	//   ....[7]....
        /*00fc*/ 	.word	0x00001790
        /*0100*/ 	.word	0x00000003
        /*0104*/ 	.word	0x00000000
        /*0108*/ 	.short	0x010a
        /*010a*/ 	.byte	0x3f
	.zero		1


	//   ....[8]....
        /*010c*/ 	.word	0x00001fe0
        /*0110*/ 	.word	0x00000005
        /*0114*/ 	.word	0x00000000
        /*0118*/ 	.short	0x010a
        /*011a*/ 	.byte	0x3f
	.zero		1


	//   ....[9]....
        /*011c*/ 	.word	0x00002020
        /*0120*/ 	.word	0x00000005
        /*0124*/ 	.word	0x00000000
        /*0128*/ 	.short	0x010a
        /*012a*/ 	.byte	0x3f
	.zero		1


	//   ....[10]....
        /*012c*/ 	.word	0x00002740
        /*0130*/ 	.word	0x00000004
        /*0134*/ 	.word	0x00000000
        /*0138*/ 	.short	0x0101
        /*013a*/ 	.byte	0x3f
	.zero		1


	//   ....[11]....
        /*013c*/ 	.word	0x00002900
        /*0140*/ 	.word	0x00000000
        /*0144*/ 	.word	0x00000000
        /*0148*/ 	.short	0x0101
        /*014a*/ 	.byte	0x3f
	.zero		1


	//   ....[12]....
        /*014c*/ 	.word	0x00007890
        /*0150*/ 	.word	0x00000014
        /*0154*/ 	.word	0x00000010
        /*0158*/ 	.short	0x010a
        /*015a*/ 	.byte	0x3f
	.zero		1


	//   ....[13]....
        /*015c*/ 	.word	0x00007d30
        /*0160*/ 	.word	0x00000004
        /*0164*/ 	.word	0x00000038
        /*0168*/ 	.short	0x0101
        /*016a*/ 	.byte	0x3f
	.zero		1


	//   ....[14]....
        /*016c*/ 	.word	0x00008450
        /*0170*/ 	.word	0x00000005
        /*0174*/ 	.word	0x00000000
        /*0178*/ 	.short	0x010a
        /*017a*/ 	.byte	0x3f
	.zero		1


	//   ....[15]....
        /*017c*/ 	.word	0x000084d0
        /*0180*/ 	.word	0x00000009
        /*0184*/ 	.word	0x00000000
        /*0188*/ 	.short	0x010a
        /*018a*/ 	.byte	0x3f
	.zero		1


	//   ....[16]....
        /*018c*/ 	.word	0x00008530
        /*0190*/ 	.word	0x00000003
        /*0194*/ 	.word	0x00000000
        /*0198*/ 	.short	0x010a
        /*019a*/ 	.byte	0x3f
	.zero		1


	//   ....[17]....
        /*019c*/ 	.word	0x00008580
        /*01a0*/ 	.word	0x00000005
        /*01a4*/ 	.word	0x00000000
        /*01a8*/ 	.short	0x010a
        /*01aa*/ 	.byte	0x3f
	.zero		1


	//   ....[18]....
        /*01ac*/ 	.word	0x00008650
        /*01b0*/ 	.word	0x00000014
        /*01b4*/ 	.word	0x00000010
        /*01b8*/ 	.short	0x010a
        /*01ba*/ 	.byte	0x3f
	.zero		1


	//   ....[19]....
        /*01bc*/ 	.word	0x00008720
        /*01c0*/ 	.word	0x00000005
        /*01c4*/ 	.word	0x00000000
        /*01c8*/ 	.short	0x010a
        /*01ca*/ 	.byte	0x3f
	.zero		1


	//----- nvinfo : EIATTR_NUM_MBARRIERS
	.align		4
.L_35:
        /*01cc*/ 	.byte	0x03, 0x38
        /*01ce*/ 	.short	0x0006


	//----- nvinfo : EIATTR_EXIT_INSTR_OFFSETS
	.align		4
        /*01d0*/ 	.byte	0x04, 0x1c
        /*01d2*/ 	.short	(.L_37 - .L_36)


	//   ....[0]....
.L_36:
        /*01d4*/ 	.word	0x000009a0


	//   ....[1]....
        /*01d8*/ 	.word	0x000011c0


	//   ....[2]....
        /*01dc*/ 	.word	0x00006f30


	//   ....[3]....
        /*01e0*/ 	.word	0x00007490


	//   ....[4]....
        /*01e4*/ 	.word	0x00008520


	//----- nvinfo : EIATTR_MAX_THREADS
	.align		4
.L_37:
        /*01e8*/ 	.byte	0x04, 0x05
        /*01ea*/ 	.short	(.L_39 - .L_38)
.L_38:
        /*01ec*/ 	.word	0x00000180
        /*01f0*/ 	.word	0x00000001
        /*01f4*/ 	.word	0x00000001


	//----- nvinfo : EIATTR_CRS_STACK_SIZE
	.align		4
.L_39:
        /*01f8*/ 	.byte	0x04, 0x1e
        /*01fa*/ 	.short	(.L_41 - .L_40)
.L_40:
        /*01fc*/ 	.word	0x00000000


	//----- nvinfo : EIATTR_CBANK_PARAM_SIZE
	.align		4
.L_41:
        /*0200*/ 	.byte	0x03, 0x19
        /*0202*/ 	.short	0x0470


	//----- nvinfo : EIATTR_PARAM_CBANK
	.align		4
        /*0204*/ 	.byte	0x04, 0x0a
        /*0206*/ 	.short	(.L_43 - .L_42)
	.align		4
.L_42:
        /*0208*/ 	.word	index@(.nv.constant0._ZN7cutlass13device_kernelINS_4gemm6kernel13GemmUniversalIN4cute5tupleIJiiiiEEENS1_10collective13CollectiveMmaINS1_34MainloopSm90TmaGmmaWarpSpecializedILi2ENS5_IJNS4_1CILi2EEENSA_ILi4EEENSA_ILi1EEEEEENS1_35KernelTmaWarpSpecializedCooperativeEEENS5_IJNSA_ILi256EEENSA_ILi64EEESI_EEEfNS5_IJlSD_lEEEfSK_NS4_8TiledMMAINS4_8MMA_AtomIJNS4_4SM904GMMA29MMA_64x64x8_F32TF32TF32_SS_TNILNSO_7ScaleInE1ELSQ_1EEEEEENS4_6LayoutINS5_IJSB_SD_SD_EEENS5_IJSD_NSA_ILi0EEESV_EEEEENS5_IJNS4_10UnderscoreESY_SY_EEEEENS4_23SM90_TMA_LOAD_MULTICASTENS4_14ComposedLayoutINS4_7SwizzleILi3ELi4ELi3EEENS4_18smem_ptr_flag_bitsILi32EEENST_INS5_IJNSA_ILi8EEENSA_ILi32EEEEEENS5_IJS18_SD_EEEEEEEvNS4_8identityES11_S1C_vS1D_EENS_8epilogue10collective6detail29Sm90TmaWarpSpecializedAdapterINS1G_15DefaultEpilogueIfSK_SK_NS1F_6thread17LinearCombinationIfLi1EffLNS1K_9ScaleType4KindE0ELNS_15FloatRoundStyleE2EfEENS1_15EpilogueDefaultEEEEEvvEEEEvNT_6ParamsE)
        /*020c*/ 	.short	0x0210
        /*020e*/ 	.short	0x0470


	//----- nvinfo : EIATTR_SW_WAR
	.align		4
.L_43:
        /*0210*/ 	.byte	0x04, 0x36
        /*0212*/ 	.short	(.L_45 - .L_44)
.L_44:
        /*0214*/ 	.word	0x00000008
.L_45:


//--------------------- .nv.callgraph             --------------------------
	.section	.nv.callgraph,"",@"SHT_CUDA_CALLGRAPH"
	.align	4
	.sectionentsize	8
	.align		4
        /*0000*/ 	.word	0x00000000
	.align		4
        /*0004*/ 	.word	0xffffffff
	.align		4
        /*0008*/ 	.word	index@(_ZN7cutlass13device_kernelINS_4gemm6kernel13GemmUniversalIN4cute5tupleIJiiiiEEENS1_10collective13CollectiveMmaINS1_34MainloopSm90TmaGmmaWarpSpecializedILi2ENS5_IJNS4_1CILi2EEENSA_ILi4EEENSA_ILi1EEEEEENS1_35KernelTmaWarpSpecializedCooperativeEEENS5_IJNSA_ILi256EEENSA_ILi64EEESI_EEEfNS5_IJlSD_lEEEfSK_NS4_8TiledMMAINS4_8MMA_AtomIJNS4_4SM904GMMA29MMA_64x64x8_F32TF32TF32_SS_TNILNSO_7ScaleInE1ELSQ_1EEEEEENS4_6LayoutINS5_IJSB_SD_SD_EEENS5_IJSD_NSA_ILi0EEESV_EEEEENS5_IJNS4_10UnderscoreESY_SY_EEEEENS4_23SM90_TMA_LOAD_MULTICASTENS4_14ComposedLayoutINS4_7SwizzleILi3ELi4ELi3EEENS4_18smem_ptr_flag_bitsILi32EEENST_INS5_IJNSA_ILi8EEENSA_ILi32EEEEEENS5_IJS18_SD_EEEEEEEvNS4_8identityES11_S1C_vS1D_EENS_8epilogue10collective6detail29Sm90TmaWarpSpecializedAdapterINS1G_15DefaultEpilogueIfSK_SK_NS1F_6thread17LinearCombinationIfLi1EffLNS1K_9ScaleType4KindE0ELNS_15FloatRoundStyleE2EfEENS1_15EpilogueDefaultEEEEEvvEEEEvNT_6ParamsE)
	.align		4
        /*000c*/ 	.word	index@(__assertfail)
	.align		4
        /*0010*/ 	.word	0x00000000
	.align		4
        /*0014*/ 	.word	0xfffffffe
	.align		4
        /*0018*/ 	.word	0x00000000
	.align		4
        /*001c*/ 	.word	0xfffffffd
	.align		4
        /*0020*/ 	.word	0x00000000
	.align		4
        /*0024*/ 	.word	0xfffffffc


//--------------------- .nv.constant4             --------------------------
	.section	.nv.constant4,"a",@progbits
	.align	8
	.align		8
.nv.constant4:
        /*0000*/ 	.dword	__assertfail
	.align		8
        /*0008*/ 	.dword	__unnamed_1
	.align		8
        /*0010*/ 	.dword	_ZN40_INTERNAL_6c1207ce_4_k_cu_360cf263_184454cuda3std3__45__cpo5beginE
	.align		8
        /*0018*/ 	.dword	_ZN40_INTERNAL_6c1207ce_4_k_cu_360cf263_184454cuda3std3__45__cpo3endE
	.align		8
        /*0020*/ 	.dword	_ZN40_INTERNAL_6c1207ce_4_k_cu_360cf263_184454cuda3std3__45__cpo6cbeginE
	.align		8
        /*0028*/ 	.dword	_ZN40_INTERNAL_6c1207ce_4_k_cu_360cf263_184454cuda3std3__45__cpo4cendE
	.align		8
        /*0030*/ 	.dword	_ZN40_INTERNAL_6c1207ce_4_k_cu_360cf263_184454cuda3std3__442_GLOBAL__N__6c1207ce_4_k_cu_360cf263_184456ignoreE
	.align		8
        /*0038*/ 	.dword	_ZN40_INTERNAL_6c1207ce_4_k_cu_360cf263_184454cuda3std3__419piecewise_constructE
	.align		8
        /*0040*/ 	.dword	_ZN40_INTERNAL_6c1207ce_4_k_cu_360cf263_184454cuda3std3__48in_placeE
	.align		8
        /*0048*/ 	.dword	_ZN40_INTERNAL_6c1207ce_4_k_cu_360cf263_184454cuda3std6ranges3__45__cpo4swapE
	.align		8
        /*0050*/ 	.dword	_ZN40_INTERNAL_6c1207ce_4_k_cu_360cf263_184454cuda3std6ranges3__45__cpo9iter_moveE
	.align		8
        /*0058*/ 	.dword	_ZN40_INTERNAL_6c1207ce_4_k_cu_360cf263_184454cute7productE
	.align		8
        /*0060*/ 	.dword	_ZN40_INTERNAL_6c1207ce_4_k_cu_360cf263_184454cute1_E
	.align		8
        /*0068*/ 	.dword	$str$22
	.align		8
        /*0070*/ 	.dword	$str$23


//--------------------- .text._ZN7cutlass13device_kernelINS_4gemm6kernel13GemmUniversalIN4cute5tupleIJiiiiEEENS1_10collective13CollectiveMmaINS1_34MainloopSm90TmaGmmaWarpSpecializedILi2ENS5_IJNS4_1CILi2EEENSA_ILi4EEENSA_ILi1EEEEEENS1_35KernelTmaWarpSpecializedCooperativeEEENS5_IJNSA_ILi256EEENSA_ILi64EEESI_EEEfNS5_IJlSD_lEEEfSK_NS4_8TiledMMAINS4_8MMA_AtomIJNS4_4SM904GMMA29MMA_64x64x8_F32TF32TF32_SS_TNILNSO_7ScaleInE1ELSQ_1EEEEEENS4_6LayoutINS5_IJSB_SD_SD_EEENS5_IJSD_NSA_ILi0EEESV_EEEEENS5_IJNS4_10UnderscoreESY_SY_EEEEENS4_23SM90_TMA_LOAD_MULTICASTENS4_14ComposedLayoutINS4_7SwizzleILi3ELi4ELi3EEENS4_18smem_ptr_flag_bitsILi32EEENST_INS5_IJNSA_ILi8EEENSA_ILi32EEEEEENS5_IJS18_SD_EEEEEEEvNS4_8identityES11_S1C_vS1D_EENS_8epilogue10collective6detail29Sm90TmaWarpSpecializedAdapterINS1G_15DefaultEpilogueIfSK_SK_NS1F_6thread17LinearCombinationIfLi1EffLNS1K_9ScaleType4KindE0ELNS_15FloatRoundStyleE2EfEENS1_15EpilogueDefaultEEEEEvvEEEEvNT_6ParamsE --------------------------
	.section	.text._ZN7cutlass13device_kernelINS_4gemm6kernel13GemmUniversalIN4cute5tupleIJiiiiEEENS1_10collective13CollectiveMmaINS1_34MainloopSm90TmaGmmaWarpSpecializedILi2ENS5_IJNS4_1CILi2EEENSA_ILi4EEENSA_ILi1EEEEEENS1_35KernelTmaWarpSpecializedCooperativeEEENS5_IJNSA_ILi256EEENSA_ILi64EEESI_EEEfNS5_IJlSD_lEEEfSK_NS4_8TiledMMAINS4_8MMA_AtomIJNS4_4SM904GMMA29MMA_64x64x8_F32TF32TF32_SS_TNILNSO_7ScaleInE1ELSQ_1EEEEEENS4_6LayoutINS5_IJSB_SD_SD_EEENS5_IJSD_NSA_ILi0EEESV_EEEEENS5_IJNS4_10UnderscoreESY_SY_EEEEENS4_23SM90_TMA_LOAD_MULTICASTENS4_14ComposedLayoutINS4_7SwizzleILi3ELi4ELi3EEENS4_18smem_ptr_flag_bitsILi32EEENST_INS5_IJNSA_ILi8EEENSA_ILi32EEEEEENS5_IJS18_SD_EEEEEEEvNS4_8identityES11_S1C_vS1D_EENS_8epilogue10collective6detail29Sm90TmaWarpSpecializedAdapterINS1G_15DefaultEpilogueIfSK_SK_NS1F_6thread17LinearCombinationIfLi1EffLNS1K_9ScaleType4KindE0ELNS_15FloatRoundStyleE2EfEENS1_15EpilogueDefaultEEEEEvvEEEEvNT_6ParamsE,"ax",@progbits
	.align	128
.text._ZN7cutlass13device_kernelINS_4gemm6kernel13GemmUniversalIN4cute5tupleIJiiiiEEENS1_10collective13CollectiveMmaINS1_34MainloopSm90TmaGmmaWarpSpecializedILi2ENS5_IJNS4_1CILi2EEENSA_ILi4EEENSA_ILi1EEEEEENS1_35KernelTmaWarpSpecializedCooperativeEEENS5_IJNSA_ILi256EEENSA_ILi64EEESI_EEEfNS5_IJlSD_lEEEfSK_NS4_8TiledMMAINS4_8MMA_AtomIJNS4_4SM904GMMA29MMA_64x64x8_F32TF32TF32_SS_TNILNSO_7ScaleInE1ELSQ_1EEEEEENS4_6LayoutINS5_IJSB_SD_SD_EEENS5_IJSD_NSA_ILi0EEESV_EEEEENS5_IJNS4_10UnderscoreESY_SY_EEEEENS4_23SM90_TMA_LOAD_MULTICASTENS4_14ComposedLayoutINS4_7SwizzleILi3ELi4ELi3EEENS4_18smem_ptr_flag_bitsILi32EEENST_INS5_IJNSA_ILi8EEENSA_ILi32EEEEEENS5_IJS18_SD_EEEEEEEvNS4_8identityES11_S1C_vS1D_EENS_8epilogue10collective6detail29Sm90TmaWarpSpecializedAdapterINS1G_15DefaultEpilogueIfSK_SK_NS1F_6thread17LinearCombinationIfLi1EffLNS1K_9ScaleType4KindE0ELNS_15FloatRoundStyleE2EfEENS1_15EpilogueDefaultEEEEEvvEEEEvNT_6ParamsE:
        .type           _ZN7cutlass13device_kernelINS_4gemm6kernel13GemmUniversalIN4cute5tupleIJiiiiEEENS1_10collective13CollectiveMmaINS1_34MainloopSm90TmaGmmaWarpSpecializedILi2ENS5_IJNS4_1CILi2EEENSA_ILi4EEENSA_ILi1EEEEEENS1_35KernelTmaWarpSpecializedCooperativeEEENS5_IJNSA_ILi256EEENSA_ILi64EEESI_EEEfNS5_IJlSD_lEEEfSK_NS4_8TiledMMAINS4_8MMA_AtomIJNS4_4SM904GMMA29MMA_64x64x8_F32TF32TF32_SS_TNILNSO_7ScaleInE1ELSQ_1EEEEEENS4_6LayoutINS5_IJSB_SD_SD_EEENS5_IJSD_NSA_ILi0EEESV_EEEEENS5_IJNS4_10UnderscoreESY_SY_EEEEENS4_23SM90_TMA_LOAD_MULTICASTENS4_14ComposedLayoutINS4_7SwizzleILi3ELi4ELi3EEENS4_18smem_ptr_flag_bitsILi32EEENST_INS5_IJNSA_ILi8EEENSA_ILi32EEEEEENS5_IJS18_SD_EEEEEEEvNS4_8identityES11_S1C_vS1D_EENS_8epilogue10collective6detail29Sm90TmaWarpSpecializedAdapterINS1G_15DefaultEpilogueIfSK_SK_NS1F_6thread17LinearCombinationIfLi1EffLNS1K_9ScaleType4KindE0ELNS_15FloatRoundStyleE2EfEENS1_15EpilogueDefaultEEEEEvvEEEEvNT_6ParamsE,@function
        .size           _ZN7cutlass13device_kernelINS_4gemm6kernel13GemmUniversalIN4cute5tupleIJiiiiEEENS1_10collective13CollectiveMmaINS1_34MainloopSm90TmaGmmaWarpSpecializedILi2ENS5_IJNS4_1CILi2EEENSA_ILi4EEENSA_ILi1EEEEEENS1_35KernelTmaWarpSpecializedCooperativeEEENS5_IJNSA_ILi256EEENSA_ILi64EEESI_EEEfNS5_IJlSD_lEEEfSK_NS4_8TiledMMAINS4_8MMA_AtomIJNS4_4SM904GMMA29MMA_64x64x8_F32TF32TF32_SS_TNILNSO_7ScaleInE1ELSQ_1EEEEEENS4_6LayoutINS5_IJSB_SD_SD_EEENS5_IJSD_NSA_ILi0EEESV_EEEEENS5_IJNS4_10UnderscoreESY_SY_EEEEENS4_23SM90_TMA_LOAD_MULTICASTENS4_14ComposedLayoutINS4_7SwizzleILi3ELi4ELi3EEENS4_18smem_ptr_flag_bitsILi32EEENST_INS5_IJNSA_ILi8EEENSA_ILi32EEEEEENS5_IJS18_SD_EEEEEEEvNS4_8identityES11_S1C_vS1D_EENS_8epilogue10collective6detail29Sm90TmaWarpSpecializedAdapterINS1G_15DefaultEpilogueIfSK_SK_NS1F_6thread17LinearCombinationIfLi1EffLNS1K_9ScaleType4KindE0ELNS_15FloatRoundStyleE2EfEENS1_15EpilogueDefaultEEEEEvvEEEEvNT_6ParamsE,(.L_x_191 - _ZN7cutlass13device_kernelINS_4gemm6kernel13GemmUniversalIN4cute5tupleIJiiiiEEENS1_10collective13CollectiveMmaINS1_34MainloopSm90TmaGmmaWarpSpecializedILi2ENS5_IJNS4_1CILi2EEENSA_ILi4EEENSA_ILi1EEEEEENS1_35KernelTmaWarpSpecializedCooperativeEEENS5_IJNSA_ILi256EEENSA_ILi64EEESI_EEEfNS5_IJlSD_lEEEfSK_NS4_8TiledMMAINS4_8MMA_AtomIJNS4_4SM904GMMA29MMA_64x64x8_F32TF32TF32_SS_TNILNSO_7ScaleInE1ELSQ_1EEEEEENS4_6LayoutINS5_IJSB_SD_SD_EEENS5_IJSD_NSA_ILi0EEESV_EEEEENS5_IJNS4_10UnderscoreESY_SY_EEEEENS4_23SM90_TMA_LOAD_MULTICASTENS4_14ComposedLayoutINS4_7SwizzleILi3ELi4ELi3EEENS4_18smem_ptr_flag_bitsILi32EEENST_INS5_IJNSA_ILi8EEENSA_ILi32EEEEEENS5_IJS18_SD_EEEEEEEvNS4_8identityES11_S1C_vS1D_EENS_8epilogue10collective6detail29Sm90TmaWarpSpecializedAdapterINS1G_15DefaultEpilogueIfSK_SK_NS1F_6thread17LinearCombinationIfLi1EffLNS1K_9ScaleType4KindE0ELNS_15FloatRoundStyleE2EfEENS1_15EpilogueDefaultEEEEEvvEEEEvNT_6ParamsE)
        .other          _ZN7cutlass13device_kernelINS_4gemm6kernel13GemmUniversalIN4cute5tupleIJiiiiEEENS1_10collective13CollectiveMmaINS1_34MainloopSm90TmaGmmaWarpSpecializedILi2ENS5_IJNS4_1CILi2EEENSA_ILi4EEENSA_ILi1EEEEEENS1_35KernelTmaWarpSpecializedCooperativeEEENS5_IJNSA_ILi256EEENSA_ILi64EEESI_EEEfNS5_IJlSD_lEEEfSK_NS4_8TiledMMAINS4_8MMA_AtomIJNS4_4SM904GMMA29MMA_64x64x8_F32TF32TF32_SS_TNILNSO_7ScaleInE1ELSQ_1EEEEEENS4_6LayoutINS5_IJSB_SD_SD_EEENS5_IJSD_NSA_ILi0EEESV_EEEEENS5_IJNS4_10UnderscoreESY_SY_EEEEENS4_23SM90_TMA_LOAD_MULTICASTENS4_14ComposedLayoutINS4_7SwizzleILi3ELi4ELi3EEENS4_18smem_ptr_flag_bitsILi32EEENST_INS5_IJNSA_ILi8EEENSA_ILi32EEEEEENS5_IJS18_SD_EEEEEEEvNS4_8identityES11_S1C_vS1D_EENS_8epilogue10collective6detail29Sm90TmaWarpSpecializedAdapterINS1G_15DefaultEpilogueIfSK_SK_NS1F_6thread17LinearCombinationIfLi1EffLNS1K_9ScaleType4KindE0ELNS_15FloatRoundStyleE2EfEENS1_15EpilogueDefaultEEEEEvvEEEEvNT_6ParamsE,@"STO_CUDA_ENTRY STV_DEFAULT"
_ZN7cutlass13device_kernelINS_4gemm6kernel13GemmUniversalIN4cute5tupleIJiiiiEEENS1_10collective13CollectiveMmaINS1_34MainloopSm90TmaGmmaWarpSpecializedILi2ENS5_IJNS4_1CILi2EEENSA_ILi4EEENSA_ILi1EEEEEENS1_35KernelTmaWarpSpecializedCooperativeEEENS5_IJNSA_ILi256EEENSA_ILi64EEESI_EEEfNS5_IJlSD_lEEEfSK_NS4_8TiledMMAINS4_8MMA_AtomIJNS4_4SM904GMMA29MMA_64x64x8_F32TF32TF32_SS_TNILNSO_7ScaleInE1ELSQ_1EEEEEENS4_6LayoutINS5_IJSB_SD_SD_EEENS5_IJSD_NSA_ILi0EEESV_EEEEENS5_IJNS4_10UnderscoreESY_SY_EEEEENS4_23SM90_TMA_LOAD_MULTICASTENS4_14ComposedLayoutINS4_7SwizzleILi3ELi4ELi3EEENS4_18smem_ptr_flag_bitsILi32EEENST_INS5_IJNSA_ILi8EEENSA_ILi32EEEEEENS5_IJS18_SD_EEEEEEEvNS4_8identityES11_S1C_vS1D_EENS_8epilogue10collective6detail29Sm90TmaWarpSpecializedAdapterINS1G_15DefaultEpilogueIfSK_SK_NS1F_6thread17LinearCombinationIfLi1EffLNS1K_9ScaleType4KindE0ELNS_15FloatRoundStyleE2EfEENS1_15EpilogueDefaultEEEEEvvEEEEvNT_6ParamsE:
[----:B------:R-:W0:Y:S01]  /*0000*/  LDC R1, c[0x0][0x28] ;  /* 0x00000a00ff017b82 */ /* 0x000e220000000800 */
[----:B------:R-:W1:Y:S01]  /*0010*/  S2R R98, SR_TID.X ;  /* 0x0000000000627919 */ /* 0x000e620000002100 */
[----:B------:R-:W-:Y:S01]  /*0020*/  ELECT P0, URZ, PT ;  /* 0x00000000003f782f */ /* 0x000fe20003800000 */
[----:B------:R-:W-:Y:S01]  /*0030*/  BSSY B0, `(.L_x_0) ;  /* 0x000000f000007945 */ /* 0x000fe20003800000 */
[--C-:B-1----:R-:W-:Y:S02]  /*0040*/  SHF.R.U32.HI R0, RZ, 0x5, R98.reuse ;  /* 0x00000005ff007819 */ /* 0x102fe40000011662 */
[----:B------:R-:W-:-:S03]  /*0050*/  SHF.R.U32.HI R6, RZ, 0x7, R98 ;  /* 0x00000007ff067819 */ /* 0x000fc60000011662 */
[----:B------:R-:W1:Y:S04]  /*0060*/  SHFL.IDX PT, R2, R0, RZ, 0x1f ;  /* 0x00001fff00027589 */ /* 0x000e6800000e0000 */
[----:B------:R2:W3:Y:S01]  /*0070*/  SHFL.IDX PT, R5, R6, RZ, 0x1f ;  /* 0x00001fff06057589 */ /* 0x0004e200000e0000 */
[----:B-1----:R-:W-:-:S13]  /*0080*/  ISETP.NE.OR P0, PT, R2, RZ, !P0 ;  /* 0x000000ff0200720c */ /* 0x002fda0004705670 */
[----:B0-23--:R-:W-:Y:S05]  /*0090*/  @P0 BRA `(.L_x_1) ;  /* 0x0000000000200947 */ /* 0x00dfea0003800000 */
[----:B------:R-:W-:Y:S02]  /*00a0*/  ULDC.64 UR4, c[0x0][0x198] ;  /* 0x0000660000047ab9 */ /* 0x000fe40000000a00 */
[----:B------:R-:W-:Y:S02]  /*00b0*/  UIADD3 UR6, UP0, UR4, 0xf0, URZ ;  /* 0x000000f004067890 */ /* 0x000fe4000ff1e03f */
[----:B------:R-:W-:Y:S02]  /*00c0*/  UIADD3 UR4, UP1, UR4, 0x1f0, URZ ;  /* 0x000001f004047890 */ /* 0x000fe4000ff3e03f */
[----:B------:R-:W-:Y:S02]  /*00d0*/  UIADD3.X UR7, URZ, UR5, URZ, UP0, !UPT ;  /* 0x000000053f077290 */ /* 0x000fe400087fe43f */
[----:B------:R-:W-:-:S07]  /*00e0*/  UIADD3.X UR5, URZ, UR5, URZ, UP1, !UPT ;  /* 0x000000053f057290 */ /* 0x000fce0008ffe43f */
[----:B------:R0:W-:Y:S02]  /*00f0*/  UTMACCTL.PF [UR6] ;  /* 0x00000000060079b9 */ /* 0x0001e40008040000 */
[----:B------:R0:W-:Y:S02]  /*0100*/  UTMACCTL.PF [UR4] ;  /* 0x00000000040079b9 */ /* 0x0001e40008040000 */
[----:B0-----:R-:W-:Y:S01]  /*0110*/  NOP ;  /* 0x0000000000007918 */ /* 0x001fe20000000000 */
.L_x_1:
[----:B------:R-:W-:Y:S05]  /*0120*/  BSYNC B0 ;  /* 0x0000000000007941 */ /* 0x000fea0003800000 */
.L_x_0:
[----:B------:R-:W0:Y:S02]  /*0130*/  SHFL.IDX PT, R3, R0, RZ, 0x1f ;  /* 0x00001fff00037589 */ /* 0x000e2400000e0000 */
[----:B0-----:R-:W-:-:S13]  /*0140*/  ISETP.NE.AND P0, PT, R3, RZ, PT ;  /* 0x000000ff0300720c */ /* 0x001fda0003f05270 */
[----:B------:R-:W-:Y:S05]  /*0150*/  @P0 BRA `(.L_x_2) ;  /* 0x0000000000480947 */ /* 0x000fea0003800000 */
[----:B------:R-:W0:Y:S01]  /*0160*/  S2UR UR8, SR_CgaCtaId ;  /* 0x00000000000879c3 */ /* 0x000e220000008800 */
[----:B------:R-:W-:Y:S01]  /*0170*/  UMOV UR4, 0x400 ;  /* 0x0000040000047882 */ /* 0x000fe20000000000 */
[----:B------:R-:W-:Y:S01]  /*0180*/  UMOV UR5, 0x1 ;  /* 0x0000000100057882 */ /* 0x000fe20000000000 */
[----:B------:R-:W-:Y:S01]  /*0190*/  UMOV UR6, 0xa ;  /* 0x0000000a00067882 */ /* 0x000fe20000000000 */
[----:B------:R-:W-:Y:S01]  /*01a0*/  ELECT P0, URZ, PT ;  /* 0x00000000003f782f */ /* 0x000fe20003800000 */
[----:B------:R-:W-:-:S04]  /*01b0*/  UIADD3 UR6, -UR6, 0x100000, URZ ;  /* 0x0010000006067890 */ /* 0x000fc8000fffe13f */
[----:B------:R-:W-:Y:S02]  /*01c0*/  USHF.L.U32 UR7, UR6, 0xb, URZ ;  /* 0x0000000b06077899 */ /* 0x000fe4000800063f */
[----:B------:R-:W-:Y:S02]  /*01d0*/  USHF.L.U32 UR6, UR6, 0x1, URZ ;  /* 0x0000000106067899 */ /* 0x000fe4000800063f */
[----:B0-----:R-:W-:Y:S02]  /*01e0*/  ULEA UR8, UR8, UR4, 0x18 ;  /* 0x0000000408087291 */ /* 0x001fe4000f8ec03f */
[----:B------:R-:W-:-:S04]  /*01f0*/  UIADD3 UR4, -UR5, 0x100000, URZ ;  /* 0x0010000005047890 */ /* 0x000fc8000fffe13f */
[----:B------:R-:W-:Y:S02]  /*0200*/  USHF.L.U32 UR5, UR4, 0xb, URZ ;  /* 0x0000000b04057899 */ /* 0x000fe4000800063f */
[----:B------:R-:W-:Y:S01]  /*0210*/  USHF.L.U32 UR4, UR4, 0x1, URZ ;  /* 0x0000000104047899 */ /* 0x000fe2000800063f */
[----:B------:R-:W0:Y:S11]  /*0220*/  FENCE.VIEW.ASYNC.S ;  /* 0x00000000000073c6 */ /* 0x000e360000000000 */
[----:B0-----:R0:W1:Y:S01]  /*0230*/  SYNCS.EXCH.64 URZ, [UR8], UR4 ;  /* 0x00000004083f75b2 */ /* 0x0010620008000100 */
[----:B------:R0:W2:Y:S01]  /*0240*/  SYNCS.EXCH.64 URZ, [UR8+0x10], UR6 ;  /* 0x00001006083f75b2 */ /* 0x0000a20008000100 */
[----:B------:R0:W3:Y:S01]  /*0250*/  SYNCS.EXCH.64 URZ, [UR8+0x8], UR4 ;  /* 0x00000804083f75b2 */ /* 0x0000e20008000100 */
[----:B------:R0:W4:Y:S01]  /*0260*/  SYNCS.EXCH.64 URZ, [UR8+0x18], UR6 ;  /* 0x00001806083f75b2 */ /* 0x0001220008000100 */
[----:B------:R-:W-:Y:S01]  /*0270*/  NOP ;  /* 0x0000000000007918 */ /* 0x000fe20000000000 */
.L_x_2:
[----:B------:R-:W-:Y:S01]  /*0280*/  SHF.R.S32.HI R7, RZ, 0x1f, R98 ;  /* 0x0000001fff077819 */ /* 0x000fe20000011462 */
[----:B------:R-:W5:Y:S01]  /*0290*/  SHFL.IDX PT, R0, R0, RZ, 0x1f ;  /* 0x00001fff00007589 */ /* 0x000f6200000e0000 */
[----:B0-----:R-:W0:Y:S01]  /*02a0*/  S2UR UR8, SR_CTAID.X ;  /* 0x00000000000879c3 */ /* 0x001e220000002500 */
[----:B------:R-:W-:Y:S02]  /*02b0*/  ELECT P0, URZ, PT ;  /* 0x00000000003f782f */ /* 0x000fe40003800000 */
[----:B------:R-:W-:Y:S01]  /*02c0*/  LEA.HI R7, R7, R98, RZ, 0x7 ;  /* 0x0000006207077211 */ /* 0x000fe200078f38ff */
[----:B------:R-:W1:Y:S01]  /*02d0*/  S2R R4, SR_CTAID.Y ;  /* 0x0000000000047919 */ /* 0x000e620000002600 */
[----:B------:R-:W-:Y:S01]  /*02e0*/  SHF.R.S32.HI R10, RZ, 0x1f, R3 ;  /* 0x0000001fff0a7819 */ /* 0x000fe20000011403 */
[----:B------:R-:W-:Y:S01]  /*02f0*/  ULDC UR4, c[0x0][0x150] ;  /* 0x0000540000047ab9 */ /* 0x000fe20000000800 */
[----:B------:R-:W-:Y:S01]  /*0300*/  LOP3.LUT R7, R7, 0xffffff80, RZ, 0xc0, !PT ;  /* 0xffffff8007077812 */ /* 0x000fe200078ec0ff */
[----:B------:R-:W-:Y:S01]  /*0310*/  NOP ;  /* 0x0000000000007918 */ /* 0x000fe20000000000 */
[----:B------:R-:W-:Y:S01]  /*0320*/  LEA.HI R10, R10, R3, RZ, 0x2 ;  /* 0x000000030a0a7211 */ /* 0x000fe200078f10ff */
[----:B------:R-:W2:Y:S01]  /*0330*/  LDC R12, c[0x0][0x144] ;  /* 0x00005100ff0c7b82 */ /* 0x000ea20000000800 */
[----:B------:R-:W-:Y:S01]  /*0340*/  NOP ;  /* 0x0000000000007918 */ /* 0x000fe20000000000 */
[----:B------:R-:W-:Y:S01]  /*0350*/  IMAD.IADD R8, R98, 0x1, -R7 ;  /* 0x0000000162087824 */ /* 0x000fe200078e0a07 */
[----:B------:R-:W-:Y:S01]  /*0360*/  LOP3.LUT R10, R10, 0x3ffffffc, RZ, 0xc0, !PT ;  /* 0x3ffffffc0a0a7812 */ /* 0x000fe200078ec0ff */
[----:B------:R-:W-:Y:S01]  /*0370*/  IMAD.MOV.U32 R22, RZ, RZ, 0x1 ;  /* 0x00000001ff167424 */ /* 0x000fe200078e00ff */
[----:B------:R-:W-:-:S02]  /*0380*/  ISETP.NE.AND P3, PT, R5, RZ, PT ;  /* 0x000000ff0500720c */ /* 0x000fc40003f65270 */
[----:B------:R-:W-:Y:S01]  /*0390*/  SHF.R.S32.HI R7, RZ, 0x1f, R8 ;  /* 0x0000001fff077819 */ /* 0x000fe20000011408 */
[----:B------:R-:W-:Y:S01]  /*03a0*/  IMAD.IADD R10, R3, 0x1, -R10 ;  /* 0x00000001030a7824 */ /* 0x000fe200078e0a0a */
[----:B------:R-:W3:Y:S02]  /*03b0*/  LDC R14, c[0x0][0x140] ;  /* 0x00005000ff0e7b82 */ /* 0x000ee40000000800 */
[----:B------:R-:W-:Y:S02]  /*03c0*/  LEA.HI R7, R7, R8, RZ, 0x3 ;  /* 0x0000000807077211 */ /* 0x000fe400078f18ff */
[----:B-----5:R-:W-:Y:S02]  /*03d0*/  ISETP.NE.OR P0, PT, R0, RZ, !P0 ;  /* 0x000000ff0000720c */ /* 0x020fe40004705670 */
[--C-:B------:R-:W-:Y:S02]  /*03e0*/  SHF.R.S32.HI R0, RZ, 0x3, R7.reuse ;  /* 0x00000003ff007819 */ /* 0x100fe40000011407 */
[----:B------:R-:W-:-:S02]  /*03f0*/  SHF.R.S32.HI R7, RZ, 0x1f, R7 ;  /* 0x0000001fff077819 */ /* 0x000fc40000011407 */
[----:B0-----:R-:W-:Y:S02]  /*0400*/  I2FP.F32.U32 R9, UR8 ;  /* 0x0000000800097c45 */ /* 0x001fe40008201000 */
[----:B------:R-:W-:-:S03]  /*0410*/  LEA.HI R7, R7, R0, RZ, 0x2 ;  /* 0x0000000007077211 */ /* 0x000fc600078f10ff */
[----:B------:R-:W-:Y:S01]  /*0420*/  FMUL R9, R9, UR4 ;  /* 0x0000000409097c20 */ /* 0x000fe20008400000 */
[----:B------:R-:W-:Y:S01]  /*0430*/  LOP3.LUT R7, R7, 0xfffffffc, RZ, 0xc0, !PT ;  /* 0xfffffffc07077812 */ /* 0x000fe200078ec0ff */
[----:B------:R-:W-:Y:S01]  /*0440*/  VOTEU.ALL UP0, P0 ;  /* 0x00000000003f7886 */ /* 0x000fe20000000000 */
[----:B-1----:R-:W-:Y:S01]  /*0450*/  I2FP.F32.U32 R3, R4 ;  /* 0x0000000400037245 */ /* 0x002fe20000201000 */
[----:B------:R-:W-:Y:S01]  /*0460*/  ULDC UR4, c[0x0][0x154] ;  /* 0x0000550000047ab9 */ /* 0x000fe20000000800 */
[----:B------:R-:W-:Y:S01]  /*0470*/  VOTEU.ALL UP1, P0 ;  /* 0x00000000003f7886 */ /* 0x000fe20000020000 */
[----:B------:R-:W0:Y:S01]  /*0480*/  F2I.U32.TRUNC.NTZ R9, R9 ;  /* 0x0000000900097305 */ /* 0x000e22000020f000 */
[----:B------:R-:W-:Y:S01]  /*0490*/  IMAD.IADD R7, R0, 0x1, -R7 ;  /* 0x0000000100077824 */ /* 0x000fe200078e0a07 */
[----:B------:R-:W1:Y:S01]  /*04a0*/  @!UP0 S2UR UR7, SR_CgaCtaId ;  /* 0x00000000000789c3 */ /* 0x000e620000008800 */
[----:B------:R-:W-:Y:S01]  /*04b0*/  FMUL R13, R3, UR4 ;  /* 0x00000004030d7c20 */ /* 0x000fe20008400000 */
[----:B------:R-:W-:Y:S01]  /*04c0*/  UMOV UR4, 0x20 ;  /* 0x0000002000047882 */ /* 0x000fe20000000000 */
[----:B------:R-:W-:Y:S01]  /*04d0*/  IMAD R10, R10, 0x4, R7 ;  /* 0x000000040a0a7824 */ /* 0x000fe200078e0207 */
[----:B------:R-:W-:Y:S01]  /*04e0*/  @!UP0 UMOV UR6, 0x400 ;  /* 0x0000040000068882 */ /* 0x000fe20000000000 */
[----:B------:R-:W-:-:S04]  /*04f0*/  @!UP0 UIADD3 UR4, -UR4, 0x100000, URZ ;  /* 0x0010000004048890 */ /* 0x000fc8000fffe13f */
[----:B------:R-:W-:Y:S02]  /*0500*/  @!UP0 USHF.L.U32 UR5, UR4, 0xb, URZ ;  /* 0x0000000b04058899 */ /* 0x000fe4000800063f */
[----:B------:R-:W-:Y:S01]  /*0510*/  @!UP0 USHF.L.U32 UR4, UR4, 0x1, URZ ;  /* 0x0000000104048899 */ /* 0x000fe2000800063f */
[----:B---3--:R-:W-:Y:S01]  /*0520*/  ISETP.EQ.U32.AND P2, PT, R14, 0x1, PT ;  /* 0x000000010e00780c */ /* 0x008fe20003f42070 */
[----:B------:R-:W3:Y:S01]  /*0530*/  F2I.U32.TRUNC.NTZ R13, R13 ;  /* 0x0000000d000d7305 */ /* 0x000ee2000020f000 */
[C---:B------:R-:W-:Y:S01]  /*0540*/  LEA.HI R0, R10.reuse, R10, RZ, 0x1 ;  /* 0x0000000a0a007211 */ /* 0x040fe200078f08ff */
[----:B------:R-:W5:Y:S01]  /*0550*/  LDC R7, c[0x0][0x148] ;  /* 0x00005200ff077b82 */ /* 0x000f620000000800 */
[----:B------:R-:W-:Y:S02]  /*0560*/  IMAD.SHL.U32 R19, R10, 0x4, RZ ;  /* 0x000000040a137824 */ /* 0x000fe400078e00ff */
[----:B------:R-:W-:Y:S01]  /*0570*/  LOP3.LUT R11, R0, 0xfffffffe, RZ, 0xc0, !PT ;  /* 0xfffffffe000b7812 */ /* 0x000fe200078ec0ff */
[----:B0-----:R-:W-:Y:S01]  /*0580*/  IMAD.MOV R15, RZ, RZ, -R9 ;  /* 0x000000ffff0f7224 */ /* 0x001fe200078e0a09 */
[----:B------:R-:W-:-:S02]  /*0590*/  SHF.R.S32.HI R9, RZ, 0x1f, R2 ;  /* 0x0000001fff097819 */ /* 0x000fc40000011402 */
[----:B------:R-:W-:Y:S01]  /*05a0*/  LOP3.LUT R19, R10, 0xc, R19, 0x78, !PT ;  /* 0x0000000c0a137812 */ /* 0x000fe200078e7813 */
[----:B--2---:R-:W-:Y:S01]  /*05b0*/  IMAD R3, R12, R15, UR8 ;  /* 0x000000080c037e24 */ /* 0x004fe2000f8e020f */
[----:B------:R-:W-:Y:S01]  /*05c0*/  LEA.HI R9, R9, R2, RZ, 0x2 ;  /* 0x0000000209097211 */ /* 0x000fe200078f10ff */
[----:B------:R-:W-:Y:S01]  /*05d0*/  IMAD.IADD R0, R10, 0x1, -R11 ;  /* 0x000000010a007824 */ /* 0x000fe200078e0a0b */
[----:B------:R-:W-:Y:S01]  /*05e0*/  LOP3.LUT R11, R98, 0x7f, RZ, 0xc0, !PT ;  /* 0x0000007f620b7812 */ /* 0x000fe200078ec0ff */
[----:B------:R-:W-:Y:S01]  /*05f0*/  VIADD R10, R5, 0xffffffff ;  /* 0xffffffff050a7836 */ /* 0x000fe20000000000 */
[----:B------:R-:W-:Y:S02]  /*0600*/  LOP3.LUT R9, R9, 0xfffffffc, RZ, 0xc0, !PT ;  /* 0xfffffffc09097812 */ /* 0x000fe400078ec0ff */
[----:B------:R-:W-:Y:S01]  /*0610*/  ISETP.NE.AND P4, PT, R0, R3, PT ;  /* 0x000000030000720c */ /* 0x000fe20003f85270 */
[----:B-1----:R-:W-:Y:S01]  /*0620*/  @!UP0 ULEA UR6, UR7, UR6, 0x18 ;  /* 0x0000000607068291 */ /* 0x002fe2000f8ec03f */
[----:B---3--:R-:W-:Y:S01]  /*0630*/  IADD3 R20, -R13, RZ, RZ ;  /* 0x000000ff0d147210 */ /* 0x008fe20007ffe1ff */
[----:B------:R-:W-:Y:S01]  /*0640*/  IMAD.IADD R0, R2, 0x1, -R9 ;  /* 0x0000000102007824 */ /* 0x000fe200078e0a09 */
[----:B------:R-:W-:Y:S01]  /*0650*/  VOTEU.ALL UP0, P0 ;  /* 0x00000000003f7886 */ /* 0x000fe20000000000 */
[----:B------:R-:W-:-:S02]  /*0660*/  LOP3.LUT P0, RZ, R8, 0x7, RZ, 0xc0, !PT ;  /* 0x0000000708ff7812 */ /* 0x000fc4000780c0ff */
[----:B------:R-:W-:Y:S02]  /*0670*/  ISETP.GE.U32.AND P6, PT, R10, 0x2, PT ;  /* 0x000000020a00780c */ /* 0x000fe40003fc6070 */
[C---:B------:R-:W-:Y:S01]  /*0680*/  ISETP.NE.AND P1, PT, R0.reuse, 0x3, PT ;  /* 0x000000030000780c */ /* 0x040fe20003f25270 */
[----:B-----5:R-:W-:Y:S01]  /*0690*/  IMAD R9, R7, R20, R4 ;  /* 0x0000001407097224 */ /* 0x020fe200078e0204 */
[C---:B------:R-:W-:Y:S02]  /*06a0*/  ISETP.LT.U32.AND P0, PT, R19.reuse, 0x8, !P0 ;  /* 0x000000081300780c */ /* 0x040fe40004701070 */
[----:B------:R-:W-:Y:S01]  /*06b0*/  @P4 LEA.HI R2, R19, R19, RZ, 0x1 ;  /* 0x0000001313024211 */ /* 0x000fe200078f08ff */
[----:B------:R-:W0:Y:S02]  /*06c0*/  FENCE.VIEW.ASYNC.S ;  /* 0x00000000000073c6 */ /* 0x000e240000000000 */
[----:B0-----:R0:W1:Y:S01]  /*06d0*/  @!UP0 SYNCS.EXCH.64 URZ, [UR6+0x30], UR4 ;  /* 0x00003004063f85b2 */ /* 0x0010620008000100 */
[----:B------:R-:W-:-:S02]  /*06e0*/  ISETP.EQ.OR P1, PT, R0, RZ, !P1 ;  /* 0x000000ff0000720c */ /* 0x000fc40004f22670 */
[----:B------:R-:W-:Y:S02]  /*06f0*/  @P4 SHF.R.S32.HI R2, RZ, 0x1, R2 ;  /* 0x00000001ff024819 */ /* 0x000fe40000011402 */
[----:B------:R-:W-:Y:S02]  /*0700*/  ISETP.EQ.AND P1, PT, R5, RZ, P1 ;  /* 0x000000ff0500720c */ /* 0x000fe40000f22270 */
[----:B------:R-:W-:Y:S02]  /*0710*/  @P4 ISETP.NE.AND P5, PT, R2, R9, PT ;  /* 0x000000090200420c */ /* 0x000fe40003fa5270 */
[----:B------:R-:W-:Y:S02]  /*0720*/  SEL R9, RZ, 0x1, !P0 ;  /* 0x00000001ff097807 */ /* 0x000fe40004000000 */
[----:B------:R-:W-:Y:S02]  /*0730*/  @P4 SEL R22, RZ, 0x1, P5 ;  /* 0x00000001ff164807 */ /* 0x000fe40002800000 */
[----:B------:R-:W-:-:S02]  /*0740*/  SEL R18, RZ, 0x1, !P1 ;  /* 0x00000001ff127807 */ /* 0x000fc40004800000 */
[----:B------:R-:W-:Y:S01]  /*0750*/  LOP3.LUT R22, R22, R9, RZ, 0xc0, !PT ;  /* 0x0000000916167212 */ /* 0x000fe200078ec0ff */
[----:B------:R0:W2:Y:S01]  /*0760*/  @!UP1 SYNCS.EXCH.64 URZ, [UR6+0x38], UR4 ;  /* 0x00003804063f95b2 */ /* 0x0000a20008000100 */
[----:B------:R-:W-:Y:S01]  /*0770*/  SEL R18, R18, 0x2, P6 ;  /* 0x0000000212127807 */ /* 0x000fe20003000000 */
[----:B------:R-:W-:Y:S01]  /*0780*/  NOP ;  /* 0x0000000000007918 */ /* 0x000fe20000000000 */
[----:B------:R-:W-:Y:S05]  /*0790*/  @!P2 BRA `(.L_x_3) ;  /* 0x000000000008a947 */ /* 0x000fea0003800000 */
[----:B-12-4-:R-:W-:Y:S01]  /*07a0*/  UCGABAR_ARV ;  /* 0x00000000000079c7 */ /* 0x016fe20008000000 */
[----:B------:R-:W-:Y:S05]  /*07b0*/  BRA `(.L_x_4) ;  /* 0x0000000000047947 */ /* 0x000fea0003800000 */
.L_x_3:
[----:B-12-4-:R-:W-:Y:S01]  /*07c0*/  NOP ;  /* 0x0000000000007918 */ /* 0x016fe20000000000 */
.L_x_4:
[----:B------:R-:W1:Y:S01]  /*07d0*/  LDC R2, c[0x0][0x65c] ;  /* 0x00019700ff027b82 */ /* 0x000e620000000800 */
[----:B------:R-:W-:Y:S01]  /*07e0*/  LOP3.LUT R5, R5, 0xfffff7ff, RZ, 0xc0, !PT ;  /* 0xfffff7ff05057812 */ /* 0x000fe200078ec0ff */
[----:B------:R-:W-:Y:S02]  /*07f0*/  IMAD.U32 R8, RZ, RZ, UR8 ;  /* 0x00000008ff087e24 */ /* 0x000fe4000f8e00ff */
[----:B------:R-:W-:Y:S01]  /*0800*/  IMAD.MOV.U32 R9, RZ, RZ, RZ ;  /* 0x000000ffff097224 */ /* 0x000fe200078e00ff */
[----:B-1----:R-:W-:-:S13]  /*0810*/  ISETP.NE.AND P1, PT, R2, 0x1, PT ;  /* 0x000000010200780c */ /* 0x002fda0003f25270 */
[----:B------:R-:W1:Y:S01]  /*0820*/  @P1 LDC R17, c[0x0][0x10] ;  /* 0x00000400ff111b82 */ /* 0x000e620000000800 */
[----:B------:R-:W-:Y:S01]  /*0830*/  @P1 LOP3.LUT R5, R5, 0x800, RZ, 0xfc, !PT ;  /* 0x0000080005051812 */ /* 0x000fe200078efcff */
[----:B------:R-:W-:Y:S02]  /*0840*/  @P1 IMAD.MOV.U32 R5, RZ, RZ, RZ ;  /* 0x000000ffff051224 */ /* 0x000fe400078e00ff */
[----:B------:R-:W-:-:S04]  /*0850*/  @P1 IMAD.MOV.U32 R15, RZ, RZ, RZ ;  /* 0x000000ffff0f1224 */ /* 0x000fc800078e00ff */
[----:B------:R-:W2:Y:S01]  /*0860*/  @!P1 LDC R13, c[0x0][0xc] ;  /* 0x00000300ff0d9b82 */ /* 0x000ea20000000800 */
[----:B0-----:R-:W-:Y:S01]  /*0870*/  ULDC UR4, c[0x0][0xc] ;  /* 0x0000030000047ab9 */ /* 0x001fe20000000800 */
[----:B------:R-:W-:Y:S01]  /*0880*/  ULDC UR5, c[0x0][0x10] ;  /* 0x0000040000057ab9 */ /* 0x000fe20000000800 */
[----:B------:R-:W-:Y:S01]  /*0890*/  ULDC UR6, c[0x0][0x14] ;  /* 0x0000050000067ab9 */ /* 0x000fe20000000800 */
[----:B------:R-:W-:-:S04]  /*08a0*/  UIMAD.WIDE.U32 UR4, UR4, UR5, URZ ;  /* 0x00000005040472a5 */ /* 0x000fc8000f8e003f */
[----:B------:R-:W-:Y:S02]  /*08b0*/  UIMAD.WIDE.U32 UR38, UR4, UR6, URZ ;  /* 0x00000006042672a5 */ /* 0x000fe4000f8e003f */
[----:B------:R-:W-:-:S04]  /*08c0*/  UIMAD UR41, UR5, UR6, URZ ;  /* 0x00000006052972a4 */ /* 0x000fc8000f8e023f */
[----:B------:R-:W-:Y:S01]  /*08d0*/  UIADD3 UR41, UR39, UR41, URZ ;  /* 0x0000002927297290 */ /* 0x000fe2000fffe03f */
[----:B-1----:R-:W-:-:S04]  /*08e0*/  @P1 IMAD.WIDE.U32 R16, R17, UR8, R4 ;  /* 0x0000000811101c25 */ /* 0x002fc8000f8e0004 */
[----:B------:R-:W-:Y:S02]  /*08f0*/  @P1 IMAD.IADD R17, R17, 0x1, R15 ;  /* 0x0000000111111824 */ /* 0x000fe400078e020f */
[----:B--2---:R-:W-:-:S04]  /*0900*/  @!P1 IMAD.WIDE.U32 R8, R4, R13, R8 ;  /* 0x0000000d04089225 */ /* 0x004fc800078e0008 */
[----:B------:R-:W-:Y:S01]  /*0910*/  @!P1 IMAD.MOV.U32 R16, RZ, RZ, R8 ;  /* 0x000000ffff109224 */ /* 0x000fe200078e0008 */
[----:B------:R-:W-:Y:S01]  /*0920*/  @!P1 MOV R17, R9 ;  /* 0x0000000900119202 */ /* 0x000fe20000000f00 */
[----:B------:R-:W-:Y:S06]  /*0930*/  @!P2 BRA `(.L_x_5) ;  /* 0x00000000000ca947 */ /* 0x000fec0003800000 */
[----:B------:R-:W-:Y:S01]  /*0940*/  UCGABAR_WAIT ;  /* 0x0000000000007dc7 */ /* 0x000fe20008000000 */
[----:B------:R-:W-:Y:S01]  /*0950*/  CCTL.IVALL ;  /* 0x00000000ff00798f */ /* 0x000fe20002000000 */
[----:B------:R-:W-:Y:S05]  /*0960*/  BRA `(.L_x_6) ;  /* 0x0000000000047947 */ /* 0x000fea0003800000 */
.L_x_5:
[----:B------:R-:W-:Y:S06]  /*0970*/  BAR.SYNC.DEFER_BLOCKING 0x0 ;  /* 0x0000000000007b1d */ /* 0x000fec0000010000 */
.L_x_6:
[----:B------:R-:W-:Y:S05]  /*0980*/  @!P3 BRA `(.L_x_7) ;  /* 0x00000064006cb947 */ /* 0x000fea0003800000 */
[----:B------:R-:W-:-:S13]  /*0990*/  ISETP.GT.U32.AND P0, PT, R10, 0x1, PT ;  /* 0x000000010a00780c */ /* 0x000fda0003f04070 */
[----:B------:R-:W-:Y:S05]  /*09a0*/  @P0 EXIT ;  /* 0x000000000000094d */ /* 0x000fea0003800000 */
[----:B------:R-:W-:Y:S01]  /*09b0*/  ULDC.64 UR4, c[0x0][0x650] ;  /* 0x0001940000047ab9 */ /* 0x000fe20000000a00 */
[----:B------:R-:W-:Y:S01]  /*09c0*/  PRMT R0, RZ, 0x7610, R0 ;  /* 0x00007610ff007816 */ /* 0x000fe20000000000 */
[----:B------:R-:W-:Y:S01]  /*09d0*/  IMAD.MOV.U32 R115, RZ, RZ, -0x1 ;  /* 0xffffffffff737424 */ /* 0x000fe200078e00ff */
[----:B------:R-:W-:Y:S01]  /*09e0*/  ISETP.GE.U32.AND P0, PT, R16, UR4, PT ;  /* 0x0000000410007c0c */ /* 0x000fe2000bf06070 */
[----:B------:R-:W-:Y:S02]  /*09f0*/  IMAD.MOV.U32 R103, RZ, RZ, -0x1 ;  /* 0xffffffffff677424 */ /* 0x000fe400078e00ff */
[----:B------:R-:W-:Y:S01]  /*0a00*/  IMAD.MOV.U32 R23, RZ, RZ, -0x1 ;  /* 0xffffffffff177424 */ /* 0x000fe200078e00ff */
[----:B------:R-:W-:-:S13]  /*0a10*/  ISETP.GE.U32.AND.EX P0, PT, R17, UR5, PT, P0 ;  /* 0x0000000511007c0c */ /* 0x000fda000bf06100 */
[----:B------:R-:W-:Y:S05]  /*0a20*/  @P0 BRA `(.L_x_8) ;  /* 0x00000004002c0947 */ /* 0x000fea0003800000 */
[----:B------:R-:W0:Y:S01]  /*0a30*/  LDC.64 R24, c[0x0][0x628] ;  /* 0x00018a00ff187b82 */ /* 0x000e220000000a00 */
[----:B------:R-:W-:Y:S02]  /*0a40*/  IMAD.MOV.U32 R8, RZ, RZ, R16 ;  /* 0x000000ffff087224 */ /* 0x000fe400078e0010 */
[----:B------:R-:W-:-:S05]  /*0a50*/  IMAD.MOV.U32 R9, RZ, RZ, R17 ;  /* 0x000000ffff097224 */ /* 0x000fca00078e0011 */
[----:B------:R-:W1:Y:S08]  /*0a60*/  LDC R0, c[0x0][0x630] ;  /* 0x00018c00ff007b82 */ /* 0x000e700000000800 */
[----:B------:R-:W2:Y:S01]  /*0a70*/  LDC.64 R26, c[0x0][0x620] ;  /* 0x00018800ff1a7b82 */ /* 0x000ea20000000a00 */
[----:B0-----:R-:W-:-:S04]  /*0a80*/  ISETP.NE.U32.AND P0, PT, R24, RZ, PT ;  /* 0x000000ff1800720c */ /* 0x001fc80003f05070 */
[----:B------:R-:W-:-:S13]  /*0a90*/  ISETP.NE.AND.EX P0, PT, R25, RZ, PT, P0 ;  /* 0x000000ff1900720c */ /* 0x000fda0003f05300 */
[----:B-12---:R-:W-:Y:S05]  /*0aa0*/  @!P0 BRA `(.L_x_9) ;  /* 0x0000000000288947 */ /* 0x006fea0003800000 */
[----:B------:R-:W0:Y:S02]  /*0ab0*/  LDC R15, c[0x0][0x634] ;  /* 0x00018d00ff0f7b82 */ /* 0x000e240000000800 */
[----:B0-----:R-:W-:-:S05]  /*0ac0*/  IADD3 R15, P0, R16, R15, RZ ;  /* 0x0000000f100f7210 */ /* 0x001fca0007f1e0ff */
[----:B------:R-:W-:-:S04]  /*0ad0*/  IMAD.X R21, RZ, RZ, R17, P0 ;  /* 0x000000ffff157224 */ /* 0x000fc800000e0611 */
[----:B------:R-:W-:-:S04]  /*0ae0*/  IMAD.WIDE.U32 R8, R21, R24, RZ ;  /* 0x0000001815087225 */ /* 0x000fc800078e00ff */
[----:B------:R-:W-:-:S04]  /*0af0*/  IMAD.WIDE.U32 R12, P0, R15, R25, R8 ;  /* 0x000000190f0c7225 */ /* 0x000fc80007800008 */
[----:B------:R-:W-:-:S04]  /*0b00*/  IMAD.WIDE.U32 R8, R15, R24, RZ ;  /* 0x000000180f087225 */ /* 0x000fc800078e00ff */
[----:B------:R-:W-:Y:S01]  /*0b10*/  IMAD.X R15, RZ, RZ, RZ, P0 ;  /* 0x000000ffff0f7224 */ /* 0x000fe200000e06ff */
[----:B------:R-:W-:Y:S01]  /*0b20*/  IADD3 RZ, P0, R9, R12, RZ ;  /* 0x0000000c09ff7210 */ /* 0x000fe20007f1e0ff */
[----:B------:R-:W-:-:S04]  /*0b30*/  IMAD.MOV.U32 R14, RZ, RZ, R13 ;  /* 0x000000ffff0e7224 */ /* 0x000fc800078e000d */
[----:B------:R-:W-:-:S08]  /*0b40*/  IMAD.WIDE.U32.X R8, R21, R25, R14, P0 ;  /* 0x0000001915087225 */ /* 0x000fd000000e040e */
.L_x_9:
[----:B------:R-:W0:Y:S01]  /*0b50*/  LDC.64 R28, c[0x0][0x640] ;  /* 0x00019000ff1c7b82 */ /* 0x000e220000000a00 */
[--C-:B------:R-:W-:Y:S01]  /*0b60*/  SHF.R.U64 R30, R8, R0, R9.reuse ;  /* 0x00000000081e7219 */ /* 0x100fe20000001209 */
[----:B------:R-:W-:Y:S01]  /*0b70*/  IMAD R20, R7, R20, R4 ;  /* 0x0000001407147224 */ /* 0x000fe200078e0204 */
[----:B------:R-:W-:Y:S02]  /*0b80*/  SHF.R.U32.HI R0, RZ, R0, R9 ;  /* 0x00000000ff007219 */ /* 0x000fe40000011609 */
[----:B------:R-:W-:-:S03]  /*0b90*/  IADD3 R5, P0, RZ, -R30, RZ ;  /* 0x8000001eff057210 */ /* 0x000fc60007f1e0ff */
[----:B------:R-:W1:Y:S01]  /*0ba0*/  LDC R12, c[0x0][0x618] ;  /* 0x00018600ff0c7b82 */ /* 0x000e620000000800 */
[----:B------:R-:W-:-:S05]  /*0bb0*/  IADD3.X R9, RZ, ~R0, RZ, P0, !PT ;  /* 0x80000000ff097210 */ /* 0x000fca00007fe4ff */
[-C--:B------:R-:W-:Y:S02]  /*0bc0*/  IMAD R0, R9, R26.reuse, RZ ;  /* 0x0000001a09007224 */ /* 0x080fe400078e02ff */
[----:B------:R-:W2:Y:S01]  /*0bd0*/  LDC R14, c[0x0][0x608] ;  /* 0x00018200ff0e7b82 */ /* 0x000ea20000000800 */
[----:B------:R-:W-:-:S04]  /*0be0*/  IMAD.WIDE.U32 R8, R5, R26, R16 ;  /* 0x0000001a05087225 */ /* 0x000fc800078e0010 */
[----:B------:R-:W-:Y:S02]  /*0bf0*/  IMAD R5, R5, R27, R0 ;  /* 0x0000001b05057224 */ /* 0x000fe400078e0200 */
[----:B------:R-:W-:Y:S01]  /*0c00*/  IMAD.MOV.U32 R27, RZ, RZ, 0x1 ;  /* 0x00000001ff1b7424 */ /* 0x000fe200078e00ff */
[----:B------:R-:W3:Y:S01]  /*0c10*/  LDC R24, c[0x0][0x658] ;  /* 0x00019600ff187b82 */ /* 0x000ee20000000800 */
[----:B------:R-:W-:Y:S01]  /*0c20*/  IMAD.IADD R5, R9, 0x1, R5 ;  /* 0x0000000109057824 */ /* 0x000fe200078e0205 */
[----:B0-----:R-:W-:Y:S01]  /*0c30*/  ISETP.NE.U32.AND P0, PT, R28, RZ, PT ;  /* 0x000000ff1c00720c */ /* 0x001fe20003f05070 */
[----:B------:R-:W-:-:S03]  /*0c40*/  IMAD.MOV.U32 R9, RZ, RZ, -0x1 ;  /* 0xffffffffff097424 */ /* 0x000fc600078e00ff */
[----:B------:R-:W-:Y:S02]  /*0c50*/  ISETP.NE.AND.EX P0, PT, R29, RZ, PT, P0 ;  /* 0x000000ff1d00720c */ /* 0x000fe40003f05300 */
[----:B------:R-:W0:Y:S01]  /*0c60*/  LDC R21, c[0x0][0x600] ;  /* 0x00018000ff157b82 */ /* 0x000e220000000800 */
[-CC-:B-1----:R-:W-:Y:S02]  /*0c70*/  SHF.R.U64 R10, R8, R12.reuse, R5.reuse ;  /* 0x0000000c080a7219 */ /* 0x182fe40000001205 */
[----:B------:R-:W-:-:S05]  /*0c80*/  SHF.R.U32.HI R5, RZ, R12, R5 ;  /* 0x0000000cff057219 */ /* 0x000fca0000011605 */
[----:B------:R-:W1:Y:S01]  /*0c90*/  LDC R23, c[0x0][0x648] ;  /* 0x00019200ff177b82 */ /* 0x000e620000000800 */
[-CC-:B--2---:R-:W-:Y:S02]  /*0ca0*/  SHF.R.U64 R32, R10, R14.reuse, R5.reuse ;  /* 0x0000000e0a207219 */ /* 0x184fe40000001205 */
[----:B------:R-:W-:-:S05]  /*0cb0*/  SHF.R.U32.HI R5, RZ, R14, R5 ;  /* 0x0000000eff057219 */ /* 0x000fca0000011605 */
[----:B------:R-:W2:Y:S01]  /*0cc0*/  LDC R25, c[0x0][0x638] ;  /* 0x00018e00ff197b82 */ /* 0x000ea20000000800 */
[-CC-:B---3--:R-:W-:Y:S02]  /*0cd0*/  SHF.R.U64 R14, R32, R24.reuse, R5.reuse ;  /* 0x00000018200e7219 */ /* 0x188fe40000001205 */
[-C--:B------:R-:W-:Y:S02]  /*0ce0*/  SHF.L.U32 R0, R9, R24.reuse, RZ ;  /* 0x0000001809007219 */ /* 0x080fe400000006ff */
[----:B------:R-:W-:Y:S01]  /*0cf0*/  SHF.R.U32.HI R5, RZ, R24, R5 ;  /* 0x00000018ff057219 */ /* 0x000fe20000011605 */
[----:B------:R-:W-:Y:S01]  /*0d00*/  IMAD.MOV.U32 R4, RZ, RZ, R14 ;  /* 0x000000ffff047224 */ /* 0x000fe200078e000e */
[----:B------:R-:W-:Y:S01]  /*0d10*/  LOP3.LUT R7, RZ, R0, RZ, 0x33, !PT ;  /* 0x00000000ff077212 */ /* 0x000fe200078e33ff */
[----:B------:R-:W3:Y:S01]  /*0d20*/  LDC R26, c[0x0][0x610] ;  /* 0x00018400ff1a7b82 */ /* 0x000ee20000000800 */
[----:B------:R-:W-:Y:S05]  /*0d30*/  @!P0 BRA `(.L_x_10) ;  /* 0x0000000000288947 */ /* 0x000fea0003800000 */
[----:B------:R-:W4:Y:S02]  /*0d40*/  LDC R13, c[0x0][0x64c] ;  /* 0x00019300ff0d7b82 */ /* 0x000f240000000800 */
[----:B----4-:R-:W-:-:S05]  /*0d50*/  IADD3 R13, P0, R14, R13, RZ ;  /* 0x0000000d0e0d7210 */ /* 0x010fca0007f1e0ff */
        /* <DEDUP_REMOVED lines=8> */
.L_x_10:
[----:B-1----:R-:W-:Y:S01]  /*0de0*/  SHF.R.U64 R4, R4, R23, R5 ;  /* 0x0000001704047219 */ /* 0x002fe20000001205 */
[----:B0-----:R-:W-:Y:S01]  /*0df0*/  VIADD R5, R21, 0xffffffff ;  /* 0xffffffff15057836 */ /* 0x001fe20000000000 */
[----:B------:R-:W-:Y:S01]  /*0e00*/  SHF.L.U32 R0, R27, R24, RZ ;  /* 0x000000181b007219 */ /* 0x000fe200000006ff */
[----:B------:R-:W-:Y:S01]  /*0e10*/  IMAD.MOV.U32 R23, RZ, RZ, R30 ;  /* 0x000000ffff177224 */ /* 0x000fe200078e001e */
[----:B------:R-:W-:Y:S02]  /*0e20*/  LOP3.LUT R7, R32, R7, RZ, 0xc0, !PT ;  /* 0x0000000720077212 */ /* 0x000fe400078ec0ff */
[----:B------:R-:W-:Y:S02]  /*0e30*/  IADD3 R8, -R4, RZ, RZ ;  /* 0x000000ff04087210 */ /* 0x000fe40007ffe1ff */
[----:B------:R-:W-:Y:S01]  /*0e40*/  SEL R3, R3, R20, !P1 ;  /* 0x0000001403037207 */ /* 0x000fe20004800000 */
[----:B------:R-:W-:Y:S01]  /*0e50*/  IMAD R4, R0, R4, R7 ;  /* 0x0000000400047224 */ /* 0x000fe200078e0207 */
[----:B------:R-:W-:Y:S01]  /*0e60*/  LOP3.LUT R5, R10, R5, RZ, 0xc0, !PT ;  /* 0x000000050a057212 */ /* 0x000fe200078ec0ff */
[----:B--2---:R-:W-:-:S02]  /*0e70*/  IMAD R0, R8, R25, R14 ;  /* 0x0000001908007224 */ /* 0x004fc400078e020e */
[----:B---3--:R-:W-:Y:S02]  /*0e80*/  IMAD R3, R4, R26, R3 ;  /* 0x0000001a04037224 */ /* 0x008fe400078e0203 */
[----:B------:R-:W-:Y:S02]  /*0e90*/  IMAD.MOV.U32 R7, RZ, RZ, 0x1 ;  /* 0x00000001ff077424 */ /* 0x000fe400078e00ff */
[----:B------:R-:W-:-:S03]  /*0ea0*/  IMAD R4, R0, R21, R5 ;  /* 0x0000001500047224 */ /* 0x000fc600078e0205 */
[----:B------:R-:W-:Y:S02]  /*0eb0*/  PRMT R0, R7, 0x7610, R0 ;  /* 0x0000761007007816 */ /* 0x000fe40000000000 */
[----:B------:R-:W-:Y:S02]  /*0ec0*/  SEL R103, R4, R3, !P1 ;  /* 0x0000000304677207 */ /* 0x000fe40004800000 */
[----:B------:R-:W-:-:S07]  /*0ed0*/  SEL R115, R3, R4, !P1 ;  /* 0x0000000403737207 */ /* 0x000fce0004800000 */
.L_x_8:
[----:B------:R-:W-:-:S08]  /*0ee0*/  NOP ;  /* 0x0000000000007918 */ /* 0x000fd00000000000 */
[----:B------:R-:W0:Y:S02]  /*0ef0*/  USETMAXREG.TRY_ALLOC.CTAPOOL UP0, 0xe8 ;  /* 0x000000e8000079c8 */ /* 0x000e240008000600 */
[----:B0-----:R-:W-:-:S13]  /*0f00*/  PLOP3.LUT P0, PT, PT, PT, UP0, 0x80, 0x0 ;  /* 0x000000000000781c */ /* 0x001fda0003f0f008 */
[----:B------:R-:W-:Y:S05]  /*0f10*/  @!P0 BRA `(.L_x_8) ;  /* 0xfffffffc00f08947 */ /* 0x000fea000383ffff */
[----:B------:R-:W-:Y:S01]  /*0f20*/  ULDC.64 UR4, c[0x0][0x598] ;  /* 0x0001660000047ab9 */ /* 0x000fe20000000a00 */
[----:B------:R-:W-:Y:S01]  /*0f30*/  ULDC.64 UR36, c[0x0][0x208] ;  /* 0x0000820000247ab9 */ /* 0x000fe20000000a00 */
[----:B------:R-:W-:-:S04]  /*0f40*/  ISETP.NE.U32.AND P0, PT, RZ, UR4, PT ;  /* 0x00000004ff007c0c */ /* 0x000fc8000bf05070 */
[----:B------:R-:W-:-:S13]  /*0f50*/  ISETP.NE.AND.EX P0, PT, RZ, UR5, PT, P0 ;  /* 0x00000005ff007c0c */ /* 0x000fda000bf05300 */
[----:B------:R-:W-:Y:S05]  /*0f60*/  @!P0 BRA `(.L_x_11) ;  /* 0x00000000001c8947 */ /* 0x000fea0003800000 */
[----:B------:R-:W0:Y:S02]  /*0f70*/  LDC.64 R4, c[0x0][0x598] ;  /* 0x00016600ff047b82 */ /* 0x000e240000000a00 */
[----:B0-----:R-:W2:Y:S02]  /*0f80*/  LDG.E.64 R4, desc[UR36][R4.64] ;  /* 0x0000002404047981 */ /* 0x001ea4000c1e1b00 */
[----:B--2---:R-:W-:-:S04]  /*0f90*/  ISETP.NE.U32.AND P0, PT, R4, RZ, PT ;  /* 0x000000ff0400720c */ /* 0x004fc80003f05070 */
[----:B------:R-:W-:-:S13]  /*0fa0*/  ISETP.NE.AND.EX P0, PT, R5, RZ, PT, P0 ;  /* 0x000000ff0500720c */ /* 0x000fda0003f05300 */
[----:B------:R-:W-:Y:S05]  /*0fb0*/  @!P0 BRA `(.L_x_11) ;  /* 0x0000000000088947 */ /* 0x000fea0003800000 */
[----:B------:R0:W5:Y:S01]  /*0fc0*/  LD.E R90, desc[UR36][R4.64] ;  /* 0x00000024045a7980 */ /* 0x000162000c101900 */
[----:B------:R-:W-:Y:S05]  /*0fd0*/  BRA `(.L_x_12) ;  /* 0x0000000000247947 */ /* 0x000fea0003800000 */
.L_x_11:
[----:B------:R-:W-:Y:S02]  /*0fe0*/  ULDC.64 UR4, c[0x0][0x588] ;  /* 0x0001620000047ab9 */ /* 0x000fe40000000a00 */
[----:B------:R-:W-:-:S04]  /*0ff0*/  ISETP.NE.U32.AND P0, PT, RZ, UR4, PT ;  /* 0x00000004ff007c0c */ /* 0x000fc8000bf05070 */
[----:B------:R-:W-:-:S13]  /*1000*/  ISETP.NE.AND.EX P0, PT, RZ, UR5, PT, P0 ;  /* 0x00000005ff007c0c */ /* 0x000fda000bf05300 */
[----:B------:R-:W-:Y:S05]  /*1010*/  @!P0 BRA `(.L_x_13) ;  /* 0x00000000000c8947 */ /* 0x000fea0003800000 */
[----:B------:R-:W0:Y:S02]  /*1020*/  LDC.64 R90, c[0x0][0x588] ;  /* 0x00016200ff5a7b82 */ /* 0x000e240000000a00 */
[----:B0-----:R1:W5:Y:S01]  /*1030*/  LDG.E R90, desc[UR36][R90.64] ;  /* 0x000000245a5a7981 */ /* 0x001362000c1e1900 */
[----:B------:R-:W-:Y:S05]  /*1040*/  BRA `(.L_x_12) ;  /* 0x0000000000087947 */ /* 0x000fea0003800000 */
.L_x_13:
[----:B------:R-:W-:Y:S02]  /*1050*/  ULDC UR4, c[0x0][0x580] ;  /* 0x0001600000047ab9 */ /* 0x000fe40000000800 */
[----:B------:R-:W-:-:S07]  /*1060*/  IMAD.U32 R90, RZ, RZ, UR4 ;  /* 0x00000004ff5a7e24 */ /* 0x000fce000f8e00ff */
.L_x_12:
[----:B------:R-:W-:Y:S02]  /*1070*/  ULDC.64 UR4, c[0x0][0x5a0] ;  /* 0x0001680000047ab9 */ /* 0x000fe40000000a00 */
[----:B------:R-:W-:-:S04]  /*1080*/  ISETP.NE.U32.AND P0, PT, RZ, UR4, PT ;  /* 0x00000004ff007c0c */ /* 0x000fc8000bf05070 */
[----:B------:R-:W-:-:S13]  /*1090*/  ISETP.NE.AND.EX P0, PT, RZ, UR5, PT, P0 ;  /* 0x00000005ff007c0c */ /* 0x000fda000bf05300 */
[----:B------:R-:W-:Y:S05]  /*10a0*/  @!P0 BRA `(.L_x_14) ;  /* 0x00000000001c8947 */ /* 0x000fea0003800000 */
[----:B0-----:R-:W0:Y:S02]  /*10b0*/  LDC.64 R4, c[0x0][0x5a0] ;  /* 0x00016800ff047b82 */ /* 0x001e240000000a00 */
[----:B0-----:R-:W2:Y:S02]  /*10c0*/  LDG.E.64 R4, desc[UR36][R4.64] ;  /* 0x0000002404047981 */ /* 0x001ea4000c1e1b00 */
[----:B--2---:R-:W-:-:S04]  /*10d0*/  ISETP.NE.U32.AND P0, PT, R4, RZ, PT ;  /* 0x000000ff0400720c */ /* 0x004fc80003f05070 */
[----:B------:R-:W-:-:S13]  /*10e0*/  ISETP.NE.AND.EX P0, PT, R5, RZ, PT, P0 ;  /* 0x000000ff0500720c */ /* 0x000fda0003f05300 */
[----:B------:R-:W-:Y:S05]  /*10f0*/  @!P0 BRA `(.L_x_14) ;  /* 0x0000000000088947 */ /* 0x000fea0003800000 */
[----:B-1----:R0:W5:Y:S01]  /*1100*/  LD.E R91, desc[UR36][R4.64] ;  /* 0x00000024045b7980 */ /* 0x002162000c101900 */
[----:B------:R-:W-:Y:S05]  /*1110*/  BRA `(.L_x_15) ;  /* 0x0000000000247947 */ /* 0x000fea0003800000 */
.L_x_14:
[----:B------:R-:W-:Y:S02]  /*1120*/  ULDC.64 UR4, c[0x0][0x590] ;  /* 0x0001640000047ab9 */ /* 0x000fe40000000a00 */
[----:B------:R-:W-:-:S04]  /*1130*/  ISETP.NE.U32.AND P0, PT, RZ, UR4, PT ;  /* 0x00000004ff007c0c */ /* 0x000fc8000bf05070 */
[----:B------:R-:W-:-:S13]  /*1140*/  ISETP.NE.AND.EX P0, PT, RZ, UR5, PT, P0 ;  /* 0x00000005ff007c0c */ /* 0x000fda000bf05300 */
[----:B------:R-:W-:Y:S05]  /*1150*/  @!P0 BRA `(.L_x_16) ;  /* 0x00000000000c8947 */ /* 0x000fea0003800000 */
[----:B0-----:R-:W1:Y:S02]  /*1160*/  LDC.64 R4, c[0x0][0x590] ;  /* 0x00016400ff047b82 */ /* 0x001e640000000a00 */
[----:B-1----:R1:W5:Y:S01]  /*1170*/  LDG.E R91, desc[UR36][R4.64] ;  /* 0x00000024045b7981 */ /* 0x002362000c1e1900 */
[----:B------:R-:W-:Y:S05]  /*1180*/  BRA `(.L_x_15) ;  /* 0x0000000000087947 */ /* 0x000fea0003800000 */
.L_x_16:
[----:B------:R-:W-:Y:S02]  /*1190*/  ULDC UR4, c[0x0][0x584] ;  /* 0x0001610000047ab9 */ /* 0x000fe40000000800 */
[----:B-1----:R-:W-:-:S07]  /*11a0*/  IMAD.U32 R91, RZ, RZ, UR4 ;  /* 0x00000004ff5b7e24 */ /* 0x002fce000f8e00ff */
.L_x_15:
[----:B------:R-:W-:-:S13]  /*11b0*/  LOP3.LUT P0, RZ, R0, 0xff, RZ, 0xc0, !PT ;  /* 0x000000ff00ff7812 */ /* 0x000fda000780c0ff */
[----:B------:R-:W-:Y:S05]  /*11c0*/  @!P0 EXIT ;  /* 0x000000000000894d */ /* 0x000fea0003800000 */
[----:B------:R-:W2:Y:S01]  /*11d0*/  LDC R96, c[0x0][0x658] ;  /* 0x00019600ff607b82 */ /* 0x000ea20000000800 */
[----:B------:R-:W-:Y:S01]  /*11e0*/  ULDC.64 UR6, c[0x0][0x288] ;  /* 0x0000a20000067ab9 */ /* 0x000fe20000000a00 */
[----:B------:R-:W-:Y:S01]  /*11f0*/  LOP3.LUT R6, R6, 0x1, RZ, 0xc0, !PT ;  /* 0x0000000106067812 */ /* 0x000fe200078ec0ff */
[----:B------:R-:W-:Y:S01]  /*1200*/  UIADD3 UR4, UR7, 0x3f, URZ ;  /* 0x0000003f07047890 */ /* 0x000fe2000fffe03f */
[----:B------:R-:W-:Y:S01]  /*1210*/  SHF.R.U32.HI R0, RZ, 0x2, R98 ;  /* 0x00000002ff007819 */ /* 0x000fe20000011662 */
[----:B01----:R-:W-:Y:S01]  /*1220*/  IMAD.MOV.U32 R5, RZ, RZ, -0x1 ;  /* 0xffffffffff057424 */ /* 0x003fe200078e00ff */
[----:B------:R-:W-:Y:S01]  /*1230*/  SHF.R.U32.HI R11, RZ, 0x1, R11 ;  /* 0x00000001ff0b7819 */ /* 0x000fe2000001160b */
[----:B------:R-:W-:Y:S01]  /*1240*/  USHF.R.S32.HI UR5, URZ, 0x1f, UR4 ;  /* 0x0000001f3f057899 */ /* 0x000fe20008011404 */
[----:B------:R-:W0:Y:S01]  /*1250*/  LDC.64 R92, c[0x0][0x5c8] ;  /* 0x00017200ff5c7b82 */ /* 0x000e220000000a00 */
[----:B------:R-:W-:Y:S01]  /*1260*/  IMAD.SHL.U32 R3, R6, 0x40, RZ ;  /* 0x0000004006037824 */ /* 0x000fe200078e00ff */
[----:B------:R-:W-:Y:S01]  /*1270*/  LOP3.LUT R0, R0, 0x7, RZ, 0xc0, !PT ;  /* 0x0000000700007812 */ /* 0x000fe200078ec0ff */
[----:B------:R-:W-:Y:S01]  /*1280*/  ULEA.HI UR5, UR5, UR4, URZ, 0x6 ;  /* 0x0000000405057291 */ /* 0x000fe2000f8f303f */
[----:B------:R-:W-:Y:S01]  /*1290*/  LOP3.LUT R11, R11, 0x30, RZ, 0xc0, !PT ;  /* 0x000000300b0b7812 */ /* 0x000fe200078ec0ff */
[----:B------:R-:W-:Y:S01]  /*12a0*/  IMAD.MOV.U32 R7, RZ, RZ, 0x1 ;  /* 0x00000001ff077424 */ /* 0x000fe200078e00ff */
[--C-:B------:R-:W-:Y:S01]  /*12b0*/  LOP3.LUT R88, R3, 0x40, R0.reuse, 0xe2, !PT ;  /* 0x0000004003587812 */ /* 0x100fe200078ee200 */
[----:B------:R-:W-:Y:S01]  /*12c0*/  USHF.R.S32.HI UR43, URZ, 0x6, UR5 ;  /* 0x000000063f2b7899 */ /* 0x000fe20008011405 */
[----:B------:R-:W1:Y:S01]  /*12d0*/  LDC R100, c[0x0][0x600] ;  /* 0x00018000ff647b82 */ /* 0x000e620000000800 */
[-C--:B------:R-:W-:Y:S01]  /*12e0*/  IADD3 R3, RZ, -R11.reuse, -R0 ;  /* 0x8000000bff037210 */ /* 0x080fe20007ffe800 */
[----:B------:R-:W-:Y:S01]  /*12f0*/  IMAD.U32 R4, RZ, RZ, UR6 ;  /* 0x00000006ff047e24 */ /* 0x000fe2000f8e00ff */
[C---:B------:R-:W-:Y:S01]  /*1300*/  LOP3.LUT R97, R98.reuse, 0x3, RZ, 0xc0, !PT ;  /* 0x0000000362617812 */ /* 0x040fe200078ec0ff */
[----:B------:R-:W-:Y:S01]  /*1310*/  UISETP.LT.AND UP0, UPT, UR43, 0x1, UPT ;  /* 0x000000012b00788c */ /* 0x000fe2000bf01270 */
[----:B------:R-:W-:Y:S01]  /*1320*/  LOP3.LUT R99, R98, 0x80, RZ, 0xc0, !PT ;  /* 0x0000008062637812 */ /* 0x000fe200078ec0ff */
[----:B------:R-:W-:Y:S01]  /*1330*/  IMAD R3, R6, -0x40, R3 ;  /* 0xffffffc006037824 */ /* 0x000fe200078e0203 */
[----:B------:R-:W-:Y:S01]  /*1340*/  ULDC UR4, c[0x0][0x284] ;  /* 0x0000a10000047ab9 */ /* 0x000fe20000000800 */
[-C--:B--2---:R-:W-:Y:S01]  /*1350*/  SHF.L.U32 R5, R5, R96.reuse, RZ ;  /* 0x0000006005057219 */ /* 0x084fe200000006ff */
[----:B------:R-:W-:Y:S01]  /*1360*/  USEL UR44, UR43, 0x1, UP0 ;  /* 0x000000012b2c7887 */ /* 0x000fe20008000000 */
[----:B------:R-:W-:Y:S01]  /*1370*/  IMAD R97, R97, -0x2, R4 ;  /* 0xfffffffe61617824 */ /* 0x000fe200078e0204 */
[----:B------:R-:W-:Y:S01]  /*1380*/  LOP3.LUT R88, R88, R11, RZ, 0xfc, !PT ;  /* 0x0000000b58587212 */ /* 0x000fe200078efcff */
[----:B------:R-:W-:Y:S01]  /*1390*/  IMAD.SHL.U32 R98, R98, 0x2, RZ ;  /* 0x0000000262627824 */ /* 0x000fe200078e00ff */
[----:B------:R-:W-:Y:S01]  /*13a0*/  SHF.L.U32 R96, R7, R96, RZ ;  /* 0x0000006007607219 */ /* 0x000fe200000006ff */
[----:B------:R-:W-:Y:S01]  /*13b0*/  VIADD R102, R3, UR4 ;  /* 0x0000000403667c36 */ /* 0x000fe20008000000 */
[----:B------:R-:W-:Y:S01]  /*13c0*/  LOP3.LUT R118, R18, 0x1, RZ, 0xfc, !PT ;  /* 0x0000000112767812 */ /* 0x000fe200078efcff */
[----:B------:R-:W-:Y:S01]  /*13d0*/  IMAD.MOV.U32 R89, RZ, RZ, RZ ;  /* 0x000000ffff597224 */ /* 0x000fe200078e00ff */
[C-C-:B0-----:R-:W-:Y:S01]  /*13e0*/  SHF.L.U64.HI R94, R92.reuse, 0x7, R93.reuse ;  /* 0x000000075c5e7819 */ /* 0x141fe2000001025d */
[----:B------:R-:W-:Y:S01]  /*13f0*/  UIADD3 UR44, UR43, -UR44, URZ ;  /* 0x8000002c2b2c7290 */ /* 0x000fe2000fffe03f */
[C---:B------:R-:W-:Y:S01]  /*1400*/  SHF.L.U64.HI R95, R92.reuse, 0x3, R93 ;  /* 0x000000035c5f7819 */ /* 0x040fe2000001025d */
[----:B------:R-:W-:Y:S01]  /*1410*/  UMOV UR40, URZ ;  /* 0x0000003f00287c82 */ /* 0x000fe20008000000 */
[C---:B------:R-:W-:Y:S01]  /*1420*/  SHF.L.U32 R93, R92.reuse, 0x7, RZ ;  /* 0x000000075c5d7819 */ /* 0x040fe200000006ff */
[----:B------:R-:W-:Y:S01]  /*1430*/  IMAD.SHL.U32 R92, R92, 0x8, RZ ;  /* 0x000000085c5c7824 */ /* 0x000fe200078e00ff */
[----:B------:R-:W-:Y:S01]  /*1440*/  SHF.R.U32.HI R99, RZ, 0x7, R99 ;  /* 0x00000007ff637819 */ /* 0x000fe20000011663 */
[----:B-1----:R-:W-:Y:S01]  /*1450*/  VIADD R100, R100, 0xffffffff ;  /* 0xffffffff64647836 */ /* 0x002fe20000000000 */
[----:B------:R-:W-:Y:S01]  /*1460*/  LOP3.LUT R101, RZ, R5, RZ, 0x33, !PT ;  /* 0x00000005ff657212 */ /* 0x000fe200078e33ff */
[----:B------:R-:W-:-:S06]  /*1470*/  UMOV UR42, URZ ;  /* 0x0000003f002a7c82 */ /* 0x000fcc0008000000 */
.L_x_160:
[----:B0-----:R-:W0:Y:S01]  /*1480*/  SHFL.IDX PT, R0, R99, RZ, 0x1f ;  /* 0x00001fff63007589 */ /* 0x001e2200000e0000 */
[----:B-1----:R-:W1:Y:S01]  /*1490*/  S2UR UR7, SR_CgaCtaId ;  /* 0x00000000000779c3 */ /* 0x002e620000008800 */
[----:B------:R-:W-:Y:S01]  /*14a0*/  UMOV UR6, 0x400 ;  /* 0x0000040000067882 */ /* 0x000fe20000000000 */
[----:B0-----:R-:W-:Y:S01]  /*14b0*/  R2UR UR4, R0 ;  /* 0x00000000000472ca */ /* 0x001fe200000e0000 */
[----:B-1----:R-:W-:-:S12]  /*14c0*/  ULEA UR6, UR7, UR6, 0x18 ;  /* 0x0000000607067291 */ /* 0x002fd8000f8ec03f */
[----:B------:R-:W-:-:S04]  /*14d0*/  ULEA.HI UR5, UR4, UR4, URZ, 0x1 ;  /* 0x0000000404057291 */ /* 0x000fc8000f8f083f */
[----:B------:R-:W-:-:S04]  /*14e0*/  ULOP3.LUT UR5, UR5, 0x7fffe, URZ, 0xc0, !UPT ;  /* 0x0007fffe05057892 */ /* 0x000fc8000f8ec03f */
[----:B------:R-:W-:-:S03]  /*14f0*/  UIADD3 UR5, UR4, -UR5, URZ ;  /* 0x8000000504057290 */ /* 0x000fc6000fffe03f */
[----:B------:R-:W-:Y:S01]  /*1500*/  ULDC UR4, c[0x0][0x28c] ;  /* 0x0000a30000047ab9 */ /* 0x000fe20000000800 */
[----:B------:R-:W-:Y:S01]  /*1510*/  ULEA UR5, UR5, UR6, 0xd ;  /* 0x0000000605057291 */ /* 0x000fe2000f8e683f */
[----:B------:R-:W-:-:S03]  /*1520*/  ISETP.LT.AND P0, PT, RZ, UR4, PT ;  /* 0x00000004ff007c0c */ /* 0x000fc6000bf01270 */
[----:B------:R-:W-:-:S04]  /*1530*/  UIADD3 UR5, UR5, 0x100, URZ ;  /* 0x0000010005057890 */ /* 0x000fc8000fffe03f */
[----:B------:R-:W-:-:S04]  /*1540*/  USHF.R.U32.HI UR5, URZ, 0x4, UR5 ;  /* 0x000000043f057899 */ /* 0x000fc80008011605 */
[----:B------:R-:W-:-:S04]  /*1550*/  ULOP3.LUT UR5, UR5, 0x3fff, URZ, 0xc0, !UPT ;  /* 0x00003fff05057892 */ /* 0x000fc8000f8ec03f */
[----:B------:R-:W-:Y:S01]  /*1560*/  ULOP3.LUT UR45, UR5, 0x10000, URZ, 0xfc, !UPT ;  /* 0x00010000052d7892 */ /* 0x000fe2000f8efc3f */
[----:B--234-:R-:W-:Y:S11]  /*1570*/  @P0 BRA `(.L_x_17) ;  /* 0x0000000000400947 */ /* 0x01cff60003800000 */
[----:B------:R-:W-:Y:S01]  /*1580*/  MOV R0, 0x0 ;  /* 0x0000000000007802 */ /* 0x000fe20000000f00 */
[----:B------:R-:W-:Y:S01]  /*1590*/  ULDC.64 UR4, c[0x4][0x68] ;  /* 0x01001a0000047ab9 */ /* 0x000fe20000000a00 */
[----:B------:R-:W-:Y:S01]  /*15a0*/  ULDC.64 UR6, c[0x4][0x8] ;  /* 0x0100020000067ab9 */ /* 0x000fe20000000a00 */
[----:B------:R-:W-:Y:S01]  /*15b0*/  IMAD.U32 R4, RZ, RZ, UR4 ;  /* 0x00000004ff047e24 */ /* 0x000fe2000f8e00ff */
[----:B------:R0:W1:Y:S01]  /*15c0*/  LDC.64 R14, c[0x4][R0] ;  /* 0x01000000000e7b82 */ /* 0x0000620000000a00 */
[----:B------:R-:W-:Y:S01]  /*15d0*/  IMAD.U32 R5, RZ, RZ, UR5 ;  /* 0x00000005ff057e24 */ /* 0x000fe2000f8e00ff */
[----:B------:R-:W-:Y:S01]  /*15e0*/  ULDC.64 UR4, c[0x4][0x70] ;  /* 0x01001c0000047ab9 */ /* 0x000fe20000000a00 */
[----:B------:R-:W-:Y:S01]  /*15f0*/  IMAD.U32 R10, RZ, RZ, UR6 ;  /* 0x00000006ff0a7e24 */ /* 0x000fe2000f8e00ff */
[----:B------:R-:W-:Y:S01]  /*1600*/  MOV R7, UR5 ;  /* 0x0000000500077c02 */ /* 0x000fe20008000f00 */
[----:B------:R-:W-:Y:S02]  /*1610*/  IMAD.U32 R6, RZ, RZ, UR4 ;  /* 0x00000004ff067e24 */ /* 0x000fe4000f8e00ff */
[----:B------:R-:W-:-:S02]  /*1620*/  IMAD.U32 R11, RZ, RZ, UR7 ;  /* 0x00000007ff0b7e24 */ /* 0x000fc4000f8e00ff */
[----:B------:R-:W-:Y:S02]  /*1630*/  IMAD.MOV.U32 R8, RZ, RZ, 0x1e1 ;  /* 0x000001e1ff087424 */ /* 0x000fe400078e00ff */
[----:B------:R-:W-:Y:S02]  /*1640*/  IMAD.MOV.U32 R12, RZ, RZ, 0x1 ;  /* 0x00000001ff0c7424 */ /* 0x000fe400078e00ff */
[----:B0-----:R-:W-:-:S07]  /*1650*/  IMAD.MOV.U32 R13, RZ, RZ, RZ ;  /* 0x000000ffff0d7224 */ /* 0x001fce00078e00ff */
[----:B------:R-:W-:-:S07]  /*1660*/  LEPC R20, `(.L_x_17) ;  /* 0x000000001014794e */ /* 0x000fce0000000000 */
[----:B-1---5:R-:W-:Y:S05]  /*1670*/  CALL.ABS.NOINC R14 ;  /* 0x000000000e007343 */ /* 0x022fea0003c00000 */
.L_x_17:
[----:B------:R-:W-:-:S13]  /*1680*/  ISETP.NE.AND P0, PT, R118, 0x3, PT ;  /* 0x000000037600780c */ /* 0x000fda0003f05270 */
[----:B------:R-:W-:Y:S05]  /*1690*/  @!P0 BRA `(.L_x_18) ;  /* 0x0000000000048947 */ /* 0x000fea0003800000 */
[----:B------:R-:W-:Y:S01]  /*16a0*/  BPT.TRAP 0x1 ;  /* 0x000000040000795c */ /* 0x000fe20000300000 */
.L_x_18:
[----:B------:R-:W0:Y:S01]  /*16b0*/  S2UR UR5, SR_CgaCtaId ;  /* 0x00000000000579c3 */ /* 0x000e220000008800 */
[----:B------:R-:W-:Y:S01]  /*16c0*/  UMOV UR4, 0x400 ;  /* 0x0000040000047882 */ /* 0x000fe20000000000 */
[----:B------:R-:W-:Y:S02]  /*16d0*/  IMAD.U32 R3, RZ, RZ, UR42 ;  /* 0x0000002aff037e24 */ /* 0x000fe4000f8e00ff */
[----:B------:R-:W-:-:S05]  /*16e0*/  IMAD.U32 R0, RZ, RZ, UR40 ;  /* 0x00000028ff007e24 */ /* 0x000fca000f8e00ff */
[----:B------:R-:W-:Y:S01]  /*16f0*/  SHF.L.U32 R0, R0, 0x1f, RZ ;  /* 0x0000001f00007819 */ /* 0x000fe200000006ff */
[----:B0-----:R-:W-:-:S06]  /*1700*/  ULEA UR4, UR5, UR4, 0x18 ;  /* 0x0000000405047291 */ /* 0x001fcc000f8ec03f */
[----:B------:R-:W-:-:S05]  /*1710*/  IMAD.U32 R6, RZ, RZ, UR4 ;  /* 0x00000004ff067e24 */ /* 0x000fca000f8e00ff */
[----:B------:R-:W-:-:S04]  /*1720*/  LEA R3, R3, R6, 0x3 ;  /* 0x0000000603037211 */ /* 0x000fc800078e18ff */
[----:B------:R0:W1:Y:S01]  /*1730*/  SYNCS.PHASECHK.TRANS64.TRYWAIT P1, [R3+URZ], R0 ;  /* 0x00000000030075a7 */ /* 0x000062000802017f */
[----:B------:R-:W-:Y:S05]  /*1740*/  @!P0 BRA `(.L_x_19) ;  /* 0x0000000000048947 */ /* 0x000fea0003800000 */
[----:B------:R-:W-:Y:S01]  /*1750*/  BPT.TRAP 0x1 ;  /* 0x000000040000795c */ /* 0x000fe20000300000 */
.L_x_19:
[----:B------:R-:W-:-:S05]  /*1760*/  IMAD.U32 R4, RZ, RZ, UR44 ;  /* 0x0000002cff047e24 */ /* 0x000fca000f8e00ff */
[----:B------:R-:W-:Y:S01]  /*1770*/  ISETP.GE.AND P2, PT, R4, 0x1, PT ;  /* 0x000000010400780c */ /* 0x000fe20003f46270 */
[----:B-1----:R-:W-:-:S12]  /*1780*/  @P1 BRA `(.L_x_20) ;  /* 0x0000000000081947 */ /* 0x002fd80003800000 */
[----:B------:R-:W1:Y:S02]  /*1790*/  SYNCS.PHASECHK.TRANS64.TRYWAIT P1, [R3+URZ], R0 ;  /* 0x00000000030075a7 */ /* 0x000e64000802017f */
[----:B-1----:R-:W-:Y:S05]  /*17a0*/  @!P1 BRA `(.L_x_21) ;  /* 0x0000006c00609947 */ /* 0x002fea0003800000 */
.L_x_20:
[----:B------:R-:W-:Y:S05]  /*17b0*/  WARPSYNC.ALL ;  /* 0x0000000000007948 */ /* 0x000fea0003800000 */
[----:B------:R-:W-:Y:S01]  /*17c0*/  R2UR UR4, R6 ;  /* 0x00000000060472ca */ /* 0x000fe200000e0000 */
[----:B------:R-:W-:Y:S01]  /*17d0*/  ULEA UR8, UR42, UR45, 0xc ;  /* 0x0000002d2a087291 */ /* 0x000fe2000f8e603f */
[----:B------:R-:W-:Y:S01]  /*17e0*/  WARPGROUP.ARRIVE ;  /* 0x00000000000079c5 */ /* 0x000fe20000000000 */
[----:B------:R-:W-:Y:S01]  /*17f0*/  UMOV UR9, 0x40000040 ;  /* 0x4000004000097882 */ /* 0x000fe20000000000 */
[----:B------:R-:W-:Y:S01]  /*1800*/  UMOV UR11, 0x40000040 ;  /* 0x40000040000b7882 */ /* 0x000fe20000000000 */
[----:B------:R-:W-:Y:S01]  /*1810*/  UIADD3 UR12, UR8, 0x400, URZ ;  /* 0x00000400080c7890 */ /* 0x000fe2000fffe03f */
[----:B------:R-:W-:Y:S01]  /*1820*/  UMOV UR15, UR11 ;  /* 0x0000000b000f7c82 */ /* 0x000fe20008000000 */
[----:B------:R-:W-:Y:S01]  /*1830*/  UMOV UR13, 0x40000040 ;  /* 0x40000040000d7882 */ /* 0x000fe20000000000 */
[----:B------:R-:W-:-:S05]  /*1840*/  UIADD3 UR5, UR8, 0x402, URZ ;  /* 0x0000040208057890 */ /* 0x000fca000fffe03f */
[----:B------:R-:W-:-:S04]  /*1850*/  UIADD3 UR4, UR4, 0x20100, URZ ;  /* 0x0002010004047890 */ /* 0x000fc8000fffe03f */
[----:B------:R-:W-:-:S04]  /*1860*/  USHF.R.U32.HI UR4, URZ, 0x4, UR4 ;  /* 0x000000043f047899 */ /* 0x000fc80008011604 */
[----:B------:R-:W-:-:S04]  /*1870*/  ULOP3.LUT UR4, UR4, 0x3fff, URZ, 0xc0, !UPT ;  /* 0x00003fff04047892 */ /* 0x000fc8000f8ec03f */
[----:B------:R-:W-:-:S04]  /*1880*/  ULOP3.LUT UR4, UR4, 0x10000, URZ, 0xfc, !UPT ;  /* 0x0001000004047892 */ /* 0x000fc8000f8efc3f */
[----:B------:R-:W-:-:S07]  /*1890*/  ULEA UR6, UR42, UR4, 0xa ;  /* 0x000000042a067291 */ /* 0x000fce000f8e503f */
[----:B------:R-:W-:Y:S02]  /*18a0*/  UMOV UR10, UR6 ;  /* 0x00000006000a7c82 */ /* 0x000fe40008000000 */
[----:B------:R-:W-:Y:S01]  /*18b0*/  HGMMA.64x64x8.F32.TF32 R56, gdesc[UR8], RZ, !UPT, gsb0 ;  /* 0x04e00000083879f0 */ /* 0x000fe2000c0028ff */
[----:B------:R-:W-:Y:S01]  /*18c0*/  UMOV UR14, UR10 ;  /* 0x0000000a000e7c82 */ /* 0x000fe20008000000 */
[----:B------:R-:W-:Y:S01]  /*18d0*/  UIADD3 UR10, UR6, 0x206, URZ ;  /* 0x00000206060a7890 */ /* 0x000fe2000fffe03f */
[----:B------:R-:W-:Y:S01]  /*18e0*/  UMOV UR9, 0x40000040 ;  /* 0x4000004000097882 */ /* 0x000fe20000000000 */
[----:B------:R-:W-:Y:S01]  /*18f0*/  UMOV UR11, 0x40000040 ;  /* 0x40000040000b7882 */ /* 0x000fe20000000000 */
[----:B------:R-:W-:Y:S02]  /*1900*/  WARPGROUP.DEPBAR.LE gsb0, 0x0 ;  /* 0x00008000000079c5 */ /* 0x000fe40000010000 */
[----:B------:R-:W-:-:S06]  /*1910*/  WARPGROUP.ARRIVE ;  /* 0x00000000000079c5 */ /* 0x000fcc0000000000 */
[----:B------:R-:W-:Y:S01]  /*1920*/  HGMMA.64x64x8.F32.TF32 R24, gdesc[UR12], RZ, !UPT, gsb0 ;  /* 0x04e000000c1879f0 */ /* 0x000fe2000c0028ff */
[----:B------:R-:W-:Y:S02]  /*1930*/  UIADD3 UR12, UR8, 0x2, URZ ;  /* 0x00000002080c7890 */ /* 0x000fe4000fffe03f */
[----:B------:R-:W-:Y:S01]  /*1940*/  UIADD3 UR14, UR6, 0x2, URZ ;  /* 0x00000002060e7890 */ /* 0x000fe2000fffe03f */
[----:B------:R-:W-:Y:S01]  /*1950*/  UMOV UR13, 0x40000040 ;  /* 0x40000040000d7882 */ /* 0x000fe20000000000 */
[----:B------:R-:W-:Y:S01]  /*1960*/  UMOV UR15, 0x40000040 ;  /* 0x40000040000f7882 */ /* 0x000fe20000000000 */
[----:B------:R-:W-:Y:S02]  /*1970*/  WARPGROUP.DEPBAR.LE gsb0, 0x0 ;  /* 0x00008000000079c5 */ /* 0x000fe40000010000 */
[----:B------:R-:W-:-:S06]  /*1980*/  WARPGROUP.ARRIVE ;  /* 0x00000000000079c5 */ /* 0x000fcc0000000000 */
[----:B------:R-:W-:Y:S01]  /*1990*/  HGMMA.64x64x8.F32.TF32 R56, gdesc[UR12], R56, gsb0 ;  /* 0x04e000000c3879f0 */ /* 0x000fe20008002838 */
[----:B------:R-:W-:Y:S01]  /*19a0*/  UMOV UR12, UR5 ;  /* 0x00000005000c7c82 */ /* 0x000fe20008000000 */
[----:B------:R-:W-:Y:S01]  /*19b0*/  UMOV UR13, 0x40000040 ;  /* 0x40000040000d7882 */ /* 0x000fe20000000000 */
[----:B------:R-:W-:Y:S01]  /*19c0*/  UIADD3 UR5, UR8, 0x404, URZ ;  /* 0x0000040408057890 */ /* 0x000fe2000fffe03f */
[----:B------:R-:W-:Y:S02]  /*19d0*/  WARPGROUP.DEPBAR.LE gsb0, 0x0 ;  /* 0x00008000000079c5 */ /* 0x000fe40000010000 */
[----:B------:R-:W-:-:S06]  /*19e0*/  WARPGROUP.ARRIVE ;  /* 0x00000000000079c5 */ /* 0x000fcc0000000000 */
[----:B------:R-:W-:Y:S01]  /*19f0*/  HGMMA.64x64x8.F32.TF32 R24, gdesc[UR12], R24, gsb0 ;  /* 0x04e000000c1879f0 */ /* 0x000fe20008002818 */
        /* <DEDUP_REMOVED lines=56> */
[----:B------:R-:W-:Y:S01]  /*1d80*/  UIADD3 UR6, UR8, 0xc06, URZ ;  /* 0x00000c0608067890 */ /* 0x000fe2000fffe03f */
[----:B------:R-:W-:Y:S02]  /*1d90*/  WARPGROUP.DEPBAR.LE gsb0, 0x0 ;  /* 0x00008000000079c5 */ /* 0x000fe40000010000 */
[----:B------:R-:W-:-:S06]  /*1da0*/  WARPGROUP.ARRIVE ;  /* 0x00000000000079c5 */ /* 0x000fcc0000000000 */
[----:B------:R-:W-:Y:S01]  /*1db0*/  HGMMA.64x64x8.F32.TF32 R56, gdesc[UR12], R56, gsb0 ;  /* 0x04e000000c3879f0 */ /* 0x000fe20008002838 */
[----:B------:R-:W-:Y:S01]  /*1dc0*/  UMOV UR12, UR5 ;  /* 0x00000005000c7c82 */ /* 0x000fe20008000000 */
[----:B------:R-:W-:Y:S01]  /*1dd0*/  UMOV UR13, 0x40000040 ;  /* 0x40000040000d7882 */ /* 0x000fe20000000000 */
[----:B------:R-:W-:-:S07]  /*1de0*/  UIADD3 UR5, UR8, 0x806, URZ ;  /* 0x0000080608057890 */ /* 0x000fce000fffe03f */
[----:B------:R-:W-:Y:S01]  /*1df0*/  UMOV UR8, UR5 ;  /* 0x0000000500087c82 */ /* 0x000fe20008000000 */
[----:B------:R-:W-:Y:S02]  /*1e00*/  WARPGROUP.DEPBAR.LE gsb0, 0x0 ;  /* 0x00008000000079c5 */ /* 0x000fe40000010000 */
[----:B------:R-:W-:-:S06]  /*1e10*/  WARPGROUP.ARRIVE ;  /* 0x00000000000079c5 */ /* 0x000fcc0000000000 */
[----:B------:R-:W-:Y:S03]  /*1e20*/  HGMMA.64x64x8.F32.TF32 R24, gdesc[UR12], R24, gsb0 ;  /* 0x04e000000c1879f0 */ /* 0x000fe60008002818 */
[----:B------:R-:W-:Y:S02]  /*1e30*/  WARPGROUP.DEPBAR.LE gsb0, 0x0 ;  /* 0x00008000000079c5 */ /* 0x000fe40000010000 */
[----:B------:R-:W-:-:S06]  /*1e40*/  WARPGROUP.ARRIVE ;  /* 0x00000000000079c5 */ /* 0x000fcc0000000000 */
[----:B------:R-:W-:Y:S01]  /*1e50*/  HGMMA.64x64x8.F32.TF32 R56, gdesc[UR8], R56, gsb0 ;  /* 0x04e00000083879f0 */ /* 0x000fe20008002838 */
[----:B------:R-:W-:Y:S01]  /*1e60*/  UMOV UR8, UR6 ;  /* 0x0000000600087c82 */ /* 0x000fe20008000000 */
[----:B------:R-:W-:Y:S01]  /*1e70*/  UMOV UR9, 0x40000040 ;  /* 0x4000004000097882 */ /* 0x000fe20000000000 */
[----:B------:R-:W-:Y:S02]  /*1e80*/  WARPGROUP.DEPBAR.LE gsb0, 0x0 ;  /* 0x00008000000079c5 */ /* 0x000fe40000010000 */
[----:B------:R-:W-:-:S06]  /*1e90*/  WARPGROUP.ARRIVE ;  /* 0x00000000000079c5 */ /* 0x000fcc0000000000 */
[----:B------:R-:W-:Y:S03]  /*1ea0*/  HGMMA.64x64x8.F32.TF32 R24, gdesc[UR8], R24, gsb0 ;  /* 0x04e00000081879f0 */ /* 0x000fe60008002818 */
[----:B------:R-:W-:Y:S02]  /*1eb0*/  WARPGROUP.DEPBAR.LE gsb0, 0x0 ;  /* 0x00008000000079c5 */ /* 0x000fe40000010000 */
[----:B------:R-:W-:Y:S05]  /*1ec0*/  @!P2 BRA `(.L_x_22) ;  /* 0x000000080058a947 */ /* 0x000fea0003800000 */
[----:B------:R-:W-:Y:S01]  /*1ed0*/  UIADD3 UR5, UR42, 0x1, URZ ;  /* 0x000000012a057890 */ /* 0x000fe2000fffe03f */
[----:B01----:R-:W-:Y:S02]  /*1ee0*/  IMAD.U32 R0, RZ, RZ, UR44 ;  /* 0x0000002cff007e24 */ /* 0x003fe4000f8e00ff */
[----:B------:R-:W-:Y:S01]  /*1ef0*/  IMAD.U32 R3, RZ, RZ, UR42 ;  /* 0x0000002aff037e24 */ /* 0x000fe2000f8e00ff */
[----:B------:R-:W-:-:S04]  /*1f00*/  UISETP.NE.AND UP0, UPT, UR5, 0x2, UPT ;  /* 0x000000020500788c */ /* 0x000fc8000bf05270 */
[----:B------:R-:W-:Y:S02]  /*1f10*/  USEL UR6, URZ, 0x1, UP0 ;  /* 0x000000013f067887 */ /* 0x000fe40008000000 */
[----:B------:R-:W-:Y:S02]  /*1f20*/  USEL UR5, UR5, URZ, UP0 ;  /* 0x0000003f05057287 */ /* 0x000fe40008000000 */
[----:B------:R-:W-:-:S06]  /*1f30*/  ULOP3.LUT UR6, UR40, UR6, URZ, 0x3c, !UPT ;  /* 0x0000000628067292 */ /* 0x000fcc000f8e3c3f */
[----:B------:R-:W-:-:S07]  /*1f40*/  IMAD.U32 R7, RZ, RZ, UR6 ;  /* 0x00000006ff077e24 */ /* 0x000fce000f8e00ff */
.L_x_29:
[----:B------:R-:W-:Y:S05]  /*1f50*/  @!P0 BRA `(.L_x_23) ;  /* 0x0000000000048947 */ /* 0x000fea0003800000 */
[----:B------:R-:W-:Y:S01]  /*1f60*/  BPT.TRAP 0x1 ;  /* 0x000000040000795c */ /* 0x000fe20000300000 */
.L_x_23:
[----:B------:R-:W0:Y:S01]  /*1f70*/  S2UR UR7, SR_CgaCtaId ;  /* 0x00000000000779c3 */ /* 0x000e220000008800 */
[----:B------:R-:W-:Y:S01]  /*1f80*/  UMOV UR6, 0x400 ;  /* 0x0000040000067882 */ /* 0x000fe20000000000 */
[----:B------:R-:W-:Y:S01]  /*1f90*/  IMAD.U32 R5, RZ, RZ, UR5 ;  /* 0x00000005ff057e24 */ /* 0x000fe2000f8e00ff */
[----:B------:R-:W-:Y:S01]  /*1fa0*/  SHF.L.U32 R4, R7, 0x1f, RZ ;  /* 0x0000001f07047819 */ /* 0x000fe200000006ff */
[----:B0-----:R-:W-:-:S06]  /*1fb0*/  ULEA UR6, UR7, UR6, 0x18 ;  /* 0x0000000607067291 */ /* 0x001fcc000f8ec03f */
[----:B------:R-:W-:-:S04]  /*1fc0*/  IMAD.U32 R6, RZ, RZ, UR6 ;  /* 0x00000006ff067e24 */ /* 0x000fc8000f8e00ff */
[----:B------:R-:W-:-:S04]  /*1fd0*/  IMAD R5, R5, 0x8, R6 ;  /* 0x0000000805057824 */ /* 0x000fc800078e0206 */
[----:B------:R0:W1:Y:S01]  /*1fe0*/  SYNCS.PHASECHK.TRANS64.TRYWAIT P1, [R5+URZ], R4 ;  /* 0x00000004050075a7 */ /* 0x000062000802017f */
[----:B------:R-:W-:Y:S05]  /*1ff0*/  @!P0 BRA `(.L_x_24) ;  /* 0x0000000000048947 */ /* 0x000fea0003800000 */
[----:B------:R-:W-:Y:S01]  /*2000*/  BPT.TRAP 0x1 ;  /* 0x000000040000795c */ /* 0x000fe20000300000 */
.L_x_24:
[----:B-1----:R-:W-:Y:S05]  /*2010*/  @P1 BRA `(.L_x_25) ;  /* 0x0000000000081947 */ /* 0x002fea0003800000 */
[----:B------:R-:W1:Y:S02]  /*2020*/  SYNCS.PHASECHK.TRANS64.TRYWAIT P1, [R5+URZ], R4 ;  /* 0x00000004050075a7 */ /* 0x000e64000802017f */
[----:B-1----:R-:W-:Y:S05]  /*2030*/  @!P1 BRA `(.L_x_26) ;  /* 0x0000006400509947 */ /* 0x002fea0003800000 */
.L_x_25:
[----:B------:R-:W-:Y:S01]  /*2040*/  ULEA UR8, UR5, UR4, 0xa ;  /* 0x0000000405087291 */ /* 0x000fe2000f8e503f */
[----:B------:R-:W-:Y:S01]  /*2050*/  WARPGROUP.ARRIVE ;  /* 0x00000000000079c5 */ /* 0x000fe20000000000 */
[----:B------:R-:W-:Y:S01]  /*2060*/  ULEA UR6, UR5, UR45, 0xc ;  /* 0x0000002d05067291 */ /* 0x000fe2000f8e603f */
[----:B------:R-:W-:Y:S01]  /*2070*/  UMOV UR15, 0x40000040 ;  /* 0x40000040000f7882 */ /* 0x000fe20000000000 */
[----:B------:R-:W-:Y:S02]  /*2080*/  UMOV UR13, 0x40000040 ;  /* 0x40000040000d7882 */ /* 0x000fe40000000000 */
[----:B------:R-:W-:Y:S01]  /*2090*/  UIADD3 UR7, UR6, 0x400, URZ ;  /* 0x0000040006077890 */ /* 0x000fe2000fffe03f */
[----:B------:R-:W-:Y:S02]  /*20a0*/  UMOV UR14, UR8 ;  /* 0x00000008000e7c82 */ /* 0x000fe40008000000 */
[----:B------:R-:W-:Y:S01]  /*20b0*/  UMOV UR12, UR6 ;  /* 0x00000006000c7c82 */ /* 0x000fe20008000000 */
[----:B------:R-:W-:Y:S01]  /*20c0*/  UIADD3 UR10, UR8, 0x206, URZ ;  /* 0x00000206080a7890 */ /* 0x000fe2000fffe03f */
[----:B------:R-:W-:Y:S01]  /*20d0*/  HGMMA.64x64x8.F32.TF32 R56, gdesc[UR12], R56, gsb0 ;  /* 0x04e000000c3879f0 */ /* 0x000fe20008002838 */
[----:B------:R-:W-:Y:S01]  /*20e0*/  UMOV UR13, 0x40000040 ;  /* 0x40000040000d7882 */ /* 0x000fe20000000000 */
[----:B------:R-:W-:Y:S01]  /*20f0*/  UMOV UR12, UR7 ;  /* 0x00000007000c7c82 */ /* 0x000fe20008000000 */
[----:B------:R-:W-:Y:S01]  /*2100*/  UIADD3 UR7, UR6, 0x402, URZ ;  /* 0x0000040206077890 */ /* 0x000fe2000fffe03f */
[----:B------:R-:W-:Y:S01]  /*2110*/  UMOV UR11, 0x40000040 ;  /* 0x40000040000b7882 */ /* 0x000fe20000000000 */
[----:B------:R-:W-:Y:S01]  /*2120*/  UMOV UR9, 0x40000040 ;  /* 0x4000004000097882 */ /* 0x000fe20000000000 */
[----:B------:R-:W-:-:S02]  /*2130*/  WARPGROUP.DEPBAR.LE gsb0, 0x0 ;  /* 0x00008000000079c5 */ /* 0x000fc40000010000 */
        /* <DEDUP_REMOVED lines=71> */
[----:B------:R-:W-:Y:S02]  /*25b0*/  UIADD3 UR8, UR6, 0x806, URZ ;  /* 0x0000080606087890 */ /* 0x000fe4000fffe03f */
[----:B------:R-:W-:Y:S01]  /*25c0*/  UIADD3 UR6, UR6, 0xc06, URZ ;  /* 0x00000c0606067890 */ /* 0x000fe2000fffe03f */
        /* <DEDUP_REMOVED lines=18> */
[----:B------:R-:W-:Y:S01]  /*26f0*/  BPT.TRAP 0x1 ;  /* 0x000000040000795c */ /* 0x000fe20000300000 */
.L_x_27:
[----:B------:R-:W-:-:S13]  /*2700*/  ISETP.NE.AND P1, PT, R22, RZ, PT ;  /* 0x000000ff1600720c */ /* 0x000fda0003f25270 */
[----:B01----:R-:W-:-:S05]  /*2710*/  @P1 IMAD R4, R3, 0x8, R6 ;  /* 0x0000000803041824 */ /* 0x003fca00078e0206 */
[----:B------:R-:W-:-:S04]  /*2720*/  @P1 IADD3 R4, R4, 0x10, RZ ;  /* 0x0000001004041810 */ /* 0x000fc80007ffe0ff */
[----:B------:R-:W-:-:S04]  /*2730*/  @P1 PRMT R4, R19, 0x654, R4 ;  /* 0x0000065413041816 */ /* 0x000fc80000000004 */
[----:B------:R0:W-:Y:S01]  /*2740*/  @P1 SYNCS.ARRIVE.TRANS64.RED.A1T0 RZ, [R4+URZ], RZ ;  /* 0x000000ff04ff19a7 */ /* 0x0001e2000810043f */
[----:B------:R-:W-:-:S13]  /*2750*/  ISETP.GT.U32.AND P1, PT, R18, 0x1, PT ;  /* 0x000000011200780c */ /* 0x000fda0003f24070 */
[----:B0-----:R-:W-:Y:S05]  /*2760*/  @P1 BRA `(.L_x_28) ;  /* 0x0000000000041947 */ /* 0x001fea0003800000 */
[----:B------:R-:W-:Y:S01]  /*2770*/  BPT.TRAP 0x1 ;  /* 0x000000040000795c */ /* 0x000fe20000300000 */
.L_x_28:
[----:B------:R-:W-:Y:S01]  /*2780*/  UIADD3 UR5, UR5, 0x1, URZ ;  /* 0x0000000105057890 */ /* 0x000fe2000fffe03f */
[C---:B------:R-:W-:Y:S01]  /*2790*/  ISETP.GT.AND P2, PT, R0.reuse, 0x1, PT ;  /* 0x000000010000780c */ /* 0x040fe20003f44270 */
[----:B------:R-:W-:Y:S02]  /*27a0*/  VIADD R3, R3, 0x1 ;  /* 0x0000000103037836 */ /* 0x000fe40000000000 */
[----:B------:R-:W-:Y:S01]  /*27b0*/  UISETP.NE.AND UP0, UPT, UR5, 0x2, UPT ;  /* 0x000000020500788c */ /* 0x000fe2000bf05270 */
[----:B------:R-:W-:Y:S02]  /*27c0*/  VIADD R0, R0, 0xffffffff ;  /* 0xffffffff00007836 */ /* 0x000fe40000000000 */
[C---:B------:R-:W-:Y:S01]  /*27d0*/  ISETP.NE.AND P1, PT, R3.reuse, 0x2, PT ;  /* 0x000000020300780c */ /* 0x040fe20003f25270 */
[----:B------:R-:W-:Y:S02]  /*27e0*/  USEL UR6, URZ, 0x1, UP0 ;  /* 0x000000013f067887 */ /* 0x000fe40008000000 */
[----:B------:R-:W-:Y:S01]  /*27f0*/  USEL UR5, UR5, URZ, UP0 ;  /* 0x0000003f05057287 */ /* 0x000fe20008000000 */
[----:B------:R-:W-:-:S03]  /*2800*/  SEL R3, R3, RZ, P1 ;  /* 0x000000ff03037207 */ /* 0x000fc60000800000 */
[----:B------:R-:W-:Y:S01]  /*2810*/  LOP3.LUT R7, R7, UR6, RZ, 0x3c, !PT ;  /* 0x0000000607077c12 */ /* 0x000fe2000f8e3cff */
[----:B------:R-:W-:Y:S07]  /*2820*/  @P2 BRA `(.L_x_29) ;  /* 0xfffffff400c82947 */ /* 0x000fee000383ffff */
.L_x_22:
[----:B01----:R-:W0:Y:S02]  /*2830*/  LDC R0, c[0x0][0x28c] ;  /* 0x0000a300ff007b82 */ /* 0x003e240000000800 */
[----:B0-----:R-:W-:-:S13]  /*2840*/  ISETP.GE.AND P1, PT, R0, 0x1, PT ;  /* 0x000000010000780c */ /* 0x001fda0003f26270 */
[----:B------:R-:W-:Y:S05]  /*2850*/  @!P1 BRA `(.L_x_30) ;  /* 0x0000000000389947 */ /* 0x000fea0003800000 */
[----:B------:R-:W-:Y:S05]  /*2860*/  @!P0 BRA `(.L_x_31) ;  /* 0x0000000000048947 */ /* 0x000fea0003800000 */
[----:B------:R-:W-:Y:S01]  /*2870*/  BPT.TRAP 0x1 ;  /* 0x000000040000795c */ /* 0x000fe20000300000 */
.L_x_31:
[----:B------:R-:W-:-:S13]  /*2880*/  ISETP.NE.AND P0, PT, R22, RZ, PT ;  /* 0x000000ff1600720c */ /* 0x000fda0003f05270 */
[----:B------:R-:W-:-:S05]  /*2890*/  VOTEU.ANY UP0, P0 ;  /* 0x00000000003f7886 */ /* 0x000fca0000000100 */
[----:B------:R-:W-:-:S06]  /*28a0*/  @UP0 UIADD3 UR4, UR44, UR42, URZ ;  /* 0x0000002a2c040290 */ /* 0x000fcc000fffe03f */
[----:B------:R-:W-:-:S04]  /*28b0*/  IMAD.U32 R0, RZ, RZ, UR4 ;  /* 0x00000004ff007e24 */ /* 0x000fc8000f8e00ff */
[----:B------:R-:W-:-:S05]  /*28c0*/  @P0 IMAD.SHL.U32 R0, R0, 0x8, RZ ;  /* 0x0000000800000824 */ /* 0x000fca00078e00ff */
[----:B------:R-:W-:-:S04]  /*28d0*/  @P0 LOP3.LUT R0, R0, 0x8, RZ, 0xc0, !PT ;  /* 0x0000000800000812 */ /* 0x000fc800078ec0ff */
[----:B------:R-:W-:-:S04]  /*28e0*/  @P0 IADD3 R0, R6, 0x10, R0 ;  /* 0x0000001006000810 */ /* 0x000fc80007ffe000 */
[----:B------:R-:W-:-:S04]  /*28f0*/  @P0 PRMT R0, R19, 0x654, R0 ;  /* 0x0000065413000816 */ /* 0x000fc80000000000 */
[----:B------:R0:W-:Y:S01]  /*2900*/  @P0 SYNCS.ARRIVE.TRANS64.RED.A1T0 RZ, [R0+URZ], RZ ;  /* 0x000000ff00ff09a7 */ /* 0x0001e2000810043f */
[----:B------:R-:W-:-:S13]  /*2910*/  ISETP.GT.U32.AND P0, PT, R18, 0x1, PT ;  /* 0x000000011200780c */ /* 0x000fda0003f04070 */
[----:B0-----:R-:W-:Y:S05]  /*2920*/  @P0 BRA `(.L_x_30) ;  /* 0x0000000000040947 */ /* 0x001fea0003800000 */
[----:B------:R-:W-:Y:S01]  /*2930*/  BPT.TRAP 0x1 ;  /* 0x000000040000795c */ /* 0x000fe20000300000 */
.L_x_30:
[----:B------:R-:W-:Y:S01]  /*2940*/  IMAD.SHL.U32 R103, R103, 0x40, RZ ;  /* 0x0000004067677824 */ /* 0x000fe200078e00ff */
[----:B------:R-:W-:Y:S01]  /*2950*/  ULDC UR6, c[0x0][0x288] ;  /* 0x0000a20000067ab9 */ /* 0x000fe20000000800 */
[----:B------:R-:W-:Y:S01]  /*2960*/  SHF.R.S32.HI R105, RZ, 0x1f, R23 ;  /* 0x0000001fff697819 */ /* 0x000fe20000011417 */
[----:B------:R-:W-:Y:S01]  /*2970*/  IMAD.SHL.U32 R3, R115, 0x100, RZ ;  /* 0x0000010073037824 */ /* 0x000fe200078e00ff */
[----:B------:R-:W-:Y:S01]  /*2980*/  ULDC.64 UR4, c[0x0][0x5d0] ;  /* 0x0001740000047ab9 */ /* 0x000fe20000000a00 */
[----:B------:R-:W-:Y:S01]  /*2990*/  LOP3.LUT R10, R103, 0x6, R98, 0xf8, !PT ;  /* 0x00000006670a7812 */ /* 0x000fe200078ef862 */
[----:B------:R-:W-:Y:S01]  /*29a0*/  IMAD.WIDE R114, R115, 0x100, R88 ;  /* 0x0000010073727825 */ /* 0x000fe200078e0258 */
[----:B------:R-:W-:Y:S01]  /*29b0*/  ISETP.GE.AND P0, PT, R103, UR6, PT ;  /* 0x0000000667007c0c */ /* 0x000fe2000bf06270 */
[----:B------:R-:W-:Y:S01]  /*29c0*/  ULDC UR6, c[0x0][0x284] ;  /* 0x0000a10000067ab9 */ /* 0x000fe20000000800 */
[----:B------:R-:W-:Y:S01]  /*29d0*/  SHF.R.S32.HI R11, RZ, 0x1f, R10 ;  /* 0x0000001fff0b7819 */ /* 0x000fe2000001140a */
[----:B------:R-:W-:Y:S01]  /*29e0*/  IMAD R0, R105, UR4, RZ ;  /* 0x0000000469007c24 */ /* 0x000fe2000f8e02ff */
[----:B------:R-:W-:-:S03]  /*29f0*/  ISETP.GE.OR P0, PT, R3, UR6, P0 ;  /* 0x0000000603007c0c */ /* 0x000fc60008706670 */
[C---:B------:R-:W-:Y:S02]  /*2a00*/  IMAD R7, R23.reuse, UR5, R0 ;  /* 0x0000000517077c24 */ /* 0x040fe4000f8e0200 */
[----:B------:R-:W-:Y:S01]  /*2a10*/  IMAD.WIDE.U32 R4, R23, UR4, R10 ;  /* 0x0000000417047c25 */ /* 0x000fe2000f8e000a */
[----:B------:R-:W-:-:S03]  /*2a20*/  ULDC.64 UR4, c[0x0][0x5c8] ;  /* 0x0001720000047ab9 */ /* 0x000fc60000000a00 */
[----:B------:R-:W-:Y:S02]  /*2a30*/  IMAD R9, R115, UR4, RZ ;  /* 0x0000000473097c24 */ /* 0x000fe4000f8e02ff */
[----:B------:R-:W-:Y:S02]  /*2a40*/  IMAD.IADD R5, R5, 0x1, R7 ;  /* 0x0000000105057824 */ /* 0x000fe400078e0207 */
[C---:B------:R-:W-:Y:S02]  /*2a50*/  IMAD R9, R114.reuse, UR5, R9 ;  /* 0x0000000572097c24 */ /* 0x040fe4000f8e0209 */
[----:B------:R-:W-:-:S04]  /*2a60*/  IMAD.WIDE.U32 R20, R114, UR4, R4 ;  /* 0x0000000472147c25 */ /* 0x000fc8000f8e0004 */
[----:B------:R-:W-:Y:S01]  /*2a70*/  IMAD.MOV.U32 R0, RZ, RZ, -0x1 ;  /* 0xffffffffff007424 */ /* 0x000fe200078e00ff */
[----:B------:R-:W-:Y:S06]  /*2a80*/  @P0 BRA `(.L_x_32) ;  /* 0x0000003c00800947 */ /* 0x000fec0003800000 */
[----:B-----5:R-:W-:Y:S01]  /*2a90*/  FSETP.NEU.AND P1, PT, R91, RZ, PT ;  /* 0x000000ff5b00720b */ /* 0x020fe20003f2d000 */
[----:B------:R-:W-:Y:S01]  /*2aa0*/  IMAD.IADD R3, R102, 0x1, -R3 ;  /* 0x0000000166037824 */ /* 0x000fe200078e0a03 */
[----:B------:R-:W-:Y:S01]  /*2ab0*/  IADD3 R4, R97, -R103, RZ ;  /* 0x8000006761047210 */ /* 0x000fe20007ffe0ff */
[----:B------:R-:W-:Y:S01]  /*2ac0*/  BSSY B0, `(.L_x_32) ;  /* 0x00003dc000007945 */ /* 0x000fe20003800000 */
[----:B------:R-:W-:Y:S02]  /*2ad0*/  IMAD.IADD R103, R21, 0x1, R9 ;  /* 0x0000000115677824 */ /* 0x000fe400078e0209 */
[----:B------:R-:W-:-:S04]  /*2ae0*/  ISETP.GT.AND P6, PT, R4, RZ, PT ;  /* 0x000000ff0400720c */ /* 0x000fc80003fc4270 */
[----:B------:R-:W-:-:S03]  /*2af0*/  ISETP.GT.AND P0, PT, R3, RZ, P6 ;  /* 0x000000ff0300720c */ /* 0x000fc60003704270 */
[----:B------:R-:W-:Y:S10]  /*2b00*/  @!P1 BRA `(.L_x_33) ;  /* 0x0000002800e89947 */ /* 0x000ff40003800000 */
[----:B------:R-:W0:Y:S01]  /*2b10*/  LDC.64 R106, c[0x0][0x5b8] ;  /* 0x00016e00ff6a7b82 */ /* 0x000e220000000a00 */
[----:B------:R-:W-:-:S07]  /*2b20*/  ULDC.64 UR4, c[0x0][0x5c0] ;  /* 0x0001700000047ab9 */ /* 0x000fce0000000a00 */
[----:B------:R-:W1:Y:S08]  /*2b30*/  LDC.64 R14, c[0x0][0x5b0] ;  /* 0x00016c00ff0e7b82 */ /* 0x000e700000000a00 */
[----:B------:R-:W2:Y:S01]  /*2b40*/  LDC.64 R12, c[0x0][0x5a8] ;  /* 0x00016a00ff0c7b82 */ /* 0x000ea20000000a00 */
[-C--:B0-----:R-:W-:Y:S02]  /*2b50*/  IMAD R6, R105, R106.reuse, RZ ;  /* 0x0000006a69067224 */ /* 0x081fe400078e02ff */
[----:B------:R-:W-:-:S04]  /*2b60*/  IMAD.WIDE.U32 R110, R23, R106, R10 ;  /* 0x0000006a176e7225 */ /* 0x000fc800078e000a */
[----:B------:R-:W-:Y:S02]  /*2b70*/  IMAD R123, R23, R107, R6 ;  /* 0x0000006b177b7224 */ /* 0x000fe400078e0206 */
[-C--:B-1----:R-:W-:Y:S02]  /*2b80*/  IMAD R5, R115, R14.reuse, RZ ;  /* 0x0000000e73057224 */ /* 0x082fe400078e02ff */
[----:B------:R-:W-:Y:S02]  /*2b90*/  IMAD.IADD R109, R111, 0x1, R123 ;  /* 0x000000016f6d7824 */ /* 0x000fe400078e027b */
[----:B------:R-:W-:Y:S02]  /*2ba0*/  IMAD.MOV.U32 R108, RZ, RZ, R110 ;  /* 0x000000ffff6c7224 */ /* 0x000fe400078e006e */
[C---:B------:R-:W-:Y:S02]  /*2bb0*/  IMAD R21, R114.reuse, R15, R5 ;  /* 0x0000000f72157224 */ /* 0x040fe400078e0205 */
[----:B------:R-:W-:-:S04]  /*2bc0*/  IMAD.WIDE.U32 R6, R114, R14, R108 ;  /* 0x0000000e72067225 */ /* 0x000fc800078e006c */
[----:B------:R-:W-:Y:S01]  /*2bd0*/  IMAD.IADD R5, R7, 0x1, R21 ;  /* 0x0000000107057824 */ /* 0x000fe200078e0215 */
[----:B--2---:R-:W-:-:S04]  /*2be0*/  LEA R8, P1, R6, R12, 0x2 ;  /* 0x0000000c06087211 */ /* 0x004fc800078210ff */
[----:B------:R-:W-:-:S05]  /*2bf0*/  LEA.HI.X R9, R6, R13, R5, 0x2, P1 ;  /* 0x0000000d06097211 */ /* 0x000fca00008f1405 */
[----:B------:R0:W2:Y:S01]  /*2c00*/  @P0 LDG.E.LTC128B R120, desc[UR36][R8.64] ;  /* 0x0000002408780981 */ /* 0x0000a2000c1e1920 */
[----:B------:R-:W-:Y:S01]  /*2c10*/  IMAD.WIDE.U32 R6, R114, R14, R10 ;  /* 0x0000000e72067225 */ /* 0x000fe200078e000a */
[----:B------:R-:W-:Y:S01]  /*2c20*/  ISETP.GT.AND P5, PT, R4, 0x1, PT ;  /* 0x000000010400780c */ /* 0x000fe20003fa4270 */
[----:B------:R-:W-:Y:S01]  /*2c30*/  BSSY B1, `(.L_x_34) ;  /* 0x0000017000017945 */ /* 0x000fe20003800000 */
[----:B------:R-:W-:Y:S01]  /*2c40*/  LEA R104, P1, R20, UR4, 0x2 ;  /* 0x0000000414687c11 */ /* 0x000fe2000f8210ff */
[----:B------:R-:W-:Y:S01]  /*2c50*/  IMAD.IADD R7, R21, 0x1, R7 ;  /* 0x0000000115077824 */ /* 0x000fe200078e0207 */
[C---:B------:R-:W-:Y:S01]  /*2c60*/  SHF.L.U64.HI R113, R14.reuse, 0x3, R15 ;  /* 0x000000030e717819 */ /* 0x040fe2000001020f */
[----:B------:R-:W-:Y:S01]  /*2c70*/  IMAD.SHL.U32 R112, R14, 0x8, RZ ;  /* 0x000000080e707824 */ /* 0x000fe200078e00ff */
[----:B------:R-:W-:Y:S01]  /*2c80*/  ISETP.GT.AND P3, PT, R3, RZ, P5 ;  /* 0x000000ff0300720c */ /* 0x000fe20002f64270 */
[----:B------:R-:W-:Y:S01]  /*2c90*/  IMAD.WIDE.U32 R6, R23, R106, R6 ;  /* 0x0000006a17067225 */ /* 0x000fe200078e0006 */
[----:B------:R-:W-:-:S02]  /*2ca0*/  LEA.HI.X R105, R20, UR5, R103, 0x2, P1 ;  /* 0x0000000514697c11 */ /* 0x000fc400088f1467 */
[----:B------:R-:W-:Y:S01]  /*2cb0*/  P2R R119, PR, RZ, 0x20 ;  /* 0x00000020ff777803 */ /* 0x000fe20000000000 */
[----:B------:R-:W-:Y:S01]  /*2cc0*/  IMAD.IADD R7, R123, 0x1, R7 ;  /* 0x000000017b077824 */ /* 0x000fe200078e0207 */
[----:B0-----:R-:W-:Y:S01]  /*2cd0*/  LEA R8, P1, R6, R12, 0x2 ;  /* 0x0000000c06087211 */ /* 0x001fe200078210ff */
[----:B------:R-:W-:-:S03]  /*2ce0*/  IMAD.WIDE.U32 R116, R114, R14, R112 ;  /* 0x0000000e72747225 */ /* 0x000fc600078e0070 */
[----:B------:R-:W-:Y:S02]  /*2cf0*/  LEA.HI.X R9, R6, R13, R7, 0x2, P1 ;  /* 0x0000000d06097211 */ /* 0x000fe400008f1407 */
[----:B------:R-:W-:Y:S01]  /*2d00*/  IADD3 R21, R21, R117, RZ ;  /* 0x0000007515157210 */ /* 0x000fe20007ffe0ff */
[----:B--2---:R-:W-:-:S04]  /*2d10*/  FMUL R5, R120, R91 ;  /* 0x0000005b78057220 */ /* 0x004fc80000400000 */
[----:B------:R-:W-:Y:S01]  /*2d20*/  FFMA R103, R56, R90, R5 ;  /* 0x0000005a38677223 */ /* 0x000fe20000000005 */
[----:B------:R-:W-:-:S04]  /*2d30*/  IADD3 R5, P1, R110, R116, RZ ;  /* 0x000000746e057210 */ /* 0x000fc80007f3e0ff */
[----:B------:R0:W-:Y:S01]  /*2d40*/  @P0 STG.E desc[UR36][R104.64], R103 ;  /* 0x0000006768000986 */ /* 0x0001e2000c101924 */
[----:B------:R-:W-:Y:S01]  /*2d50*/  ISETP.GT.AND P0, PT, R3, 0x8, P6 ;  /* 0x000000080300780c */ /* 0x000fe20003704270 */
[----:B------:R-:W-:Y:S01]  /*2d60*/  IMAD.X R56, R21, 0x1, R109, P1 ;  /* 0x0000000115387824 */ /* 0x000fe200008e066d */
[----:B------:R-:W-:Y:S01]  /*2d70*/  LEA R6, P2, R5, R12, 0x2 ;  /* 0x0000000c05067211 */ /* 0x000fe200078410ff */
[----:B------:R-:W-:-:S12]  /*2d80*/  @!P3 BRA `(.L_x_35) ;  /* 0x000000000004b947 */ /* 0x000fd80003800000 */
[----:B------:R1:W5:Y:S02]  /*2d90*/  LDG.E.LTC128B R120, desc[UR36][R8.64+0x4] ;  /* 0x0000042408787981 */ /* 0x000364000c1e1920 */
.L_x_35:
[----:B------:R-:W-:Y:S05]  /*2da0*/  BSYNC B1 ;  /* 0x0000000000017941 */ /* 0x000fea0003800000 */
.L_x_34:
[----:B-----5:R-:W-:Y:S01]  /*2db0*/  FMUL R20, R120, R91 ;  /* 0x0000005b78147220 */ /* 0x020fe20000400000 */
[----:B------:R-:W-:-:S03]  /*2dc0*/  LEA.HI.X R7, R5, R13, R56, 0x2, P2 ;  /* 0x0000000d05077211 */ /* 0x000fc600010f1438 */
[----:B0-----:R-:W-:-:S05]  /*2dd0*/  FFMA R103, R57, R90, R20 ;  /* 0x0000005a39677223 */ /* 0x001fca0000000014 */
[----:B------:R0:W-:Y:S04]  /*2de0*/  @P3 STG.E desc[UR36][R104.64+0x4], R103 ;  /* 0x0000046768003986 */ /* 0x0001e8000c101924 */
[----:B------:R-:W2:Y:S01]  /*2df0*/  @P0 LDG.E.LTC128B R120, desc[UR36][R6.64] ;  /* 0x0000002406780981 */ /* 0x000ea2000c1e1920 */
[----:B------:R-:W-:Y:S01]  /*2e00*/  IADD3 R116, P1, R10, R116, RZ ;  /* 0x000000740a747210 */ /* 0x000fe20007f3e0ff */
[C---:B------:R-:W-:Y:S01]  /*2e10*/  IMAD.SHL.U32 R107, R92.reuse, 0x4, RZ ;  /* 0x000000045c6b7824 */ /* 0x040fe200078e00ff */
[----:B------:R-:W-:Y:S01]  /*2e20*/  SHF.L.U64.HI R121, R92, 0x2, R95 ;  /* 0x000000025c797819 */ /* 0x000fe2000001025f */
[----:B------:R-:W-:Y:S01]  /*2e30*/  BSSY B1, `(.L_x_36) ;  /* 0x0000013000017945 */ /* 0x000fe20003800000 */
[----:B------:R-:W-:Y:S01]  /*2e40*/  ISETP.GT.AND P4, PT, R4, 0x8, PT ;  /* 0x000000080400780c */ /* 0x000fe20003f84270 */
[----:B------:R-:W-:Y:S01]  /*2e50*/  IMAD.X R117, R11, 0x1, R21, P1 ;  /* 0x000000010b757824 */ /* 0x000fe200008e0615 */
[----:B------:R-:W-:Y:S01]  /*2e60*/  IADD3 R56, P1, R107, R104, RZ ;  /* 0x000000686b387210 */ /* 0x000fe20007f3e0ff */
[----:B0-----:R-:W-:-:S02]  /*2e70*/  IMAD.SHL.U32 R103, R93, 0x4, RZ ;  /* 0x000000045d677824 */ /* 0x001fc400078e00ff */
[----:B------:R-:W-:-:S04]  /*2e80*/  IMAD.WIDE.U32 R116, R23, R106, R116 ;  /* 0x0000006a17747225 */ /* 0x000fc800078e0074 */
[----:B------:R-:W-:Y:S01]  /*2e90*/  IMAD.X R57, R121, 0x1, R105, P1 ;  /* 0x0000000179397824 */ /* 0x000fe200008e0669 */
[----:B------:R-:W-:Y:S01]  /*2ea0*/  ISETP.GT.AND P1, PT, R3, 0x8, P5 ;  /* 0x000000080300780c */ /* 0x000fe20002f24270 */
[----:B------:R-:W-:Y:S01]  /*2eb0*/  IMAD.IADD R21, R123, 0x1, R117 ;  /* 0x000000017b157824 */ /* 0x000fe200078e0275 */
[----:B------:R-:W-:-:S04]  /*2ec0*/  LEA R20, P2, R116, R12, 0x2 ;  /* 0x0000000c74147211 */ /* 0x000fc800078410ff */
[----:B------:R-:W-:Y:S02]  /*2ed0*/  LEA.HI.X R21, R116, R13, R21, 0x2, P2 ;  /* 0x0000000d74157211 */ /* 0x000fe400010f1415 */
[----:B------:R-:W-:Y:S01]  /*2ee0*/  P2R R116, PR, RZ, 0x10 ;  /* 0x00000010ff747803 */ /* 0x000fe20000000000 */
[----:B--2---:R-:W-:-:S04]  /*2ef0*/  FMUL R5, R120, R91 ;  /* 0x0000005b78057220 */ /* 0x004fc80000400000 */
[----:B------:R-:W-:Y:S01]  /*2f00*/  FFMA R117, R58, R90, R5 ;  /* 0x0000005a3a757223 */ /* 0x000fe20000000005 */
[----:B------:R-:W-:-:S04]  /*2f10*/  SHF.L.U64.HI R5, R93, 0x2, R94 ;  /* 0x000000025d057819 */ /* 0x000fc8000001025e */
[----:B------:R0:W-:Y:S01]  /*2f20*/  @P0 STG.E desc[UR36][R56.64], R117 ;  /* 0x0000007538000986 */ /* 0x0001e2000c101924 */
[----:B------:R-:W-:Y:S01]  /*2f30*/  IADD3 R6, P0, P2, R103, R104, R107 ;  /* 0x0000006867067210 */ /* 0x000fe20007a1e06b */
[----:B------:R-:W-:-:S12]  /*2f40*/  @!P1 BRA `(.L_x_37) ;  /* 0x0000000000049947 */ /* 0x000fd80003800000 */
[----:B------:R2:W5:Y:S02]  /*2f50*/  LDG.E.LTC128B R120, desc[UR36][R20.64+0x4] ;  /* 0x0000042414787981 */ /* 0x000564000c1e1920 */
.L_x_37:
[----:B------:R-:W-:Y:S05]  /*2f60*/  BSYNC B1 ;  /* 0x0000000000017941 */ /* 0x000fea0003800000 */
.L_x_36:
[----:B-----5:R-:W-:Y:S01]  /*2f70*/  FMUL R58, R120, R91 ;  /* 0x0000005b783a7220 */ /* 0x020fe20000400000 */
[----:B------:R-:W-:Y:S01]  /*2f80*/  IADD3.X R7, R5, R105, R121, P0, P2 ;  /* 0x0000006905077210 */ /* 0x000fe200007e4479 */
[----:B------:R-:W-:Y:S01]  /*2f90*/  BSSY B1, `(.L_x_38) ;  /* 0x0000008000017945 */ /* 0x000fe20003800000 */
[----:B------:R-:W-:Y:S01]  /*2fa0*/  ISETP.GT.AND P0, PT, R3, RZ, P4 ;  /* 0x000000ff0300720c */ /* 0x000fe20002704270 */
[----:B------:R-:W-:Y:S01]  /*2fb0*/  FFMA R59, R59, R90, R58 ;  /* 0x0000005a3b3b7223 */ /* 0x000fe2000000003a */
[----:B------:R-:W-:-:S04]  /*2fc0*/  ISETP.GT.AND P3, PT, R4, 0x9, PT ;  /* 0x000000090400780c */ /* 0x000fc80003f64270 */
[----:B------:R3:W-:Y:S01]  /*2fd0*/  @P1 STG.E desc[UR36][R56.64+0x4], R59 ;  /* 0x0000043b38001986 */ /* 0x0007e2000c101924 */
[----:B0-----:R-:W-:-:S06]  /*2fe0*/  P2R R117, PR, RZ, 0x8 ;  /* 0x00000008ff757803 */ /* 0x001fcc0000000000 */
[----:B------:R-:W-:Y:S05]  /*2ff0*/  @!P0 BRA `(.L_x_39) ;  /* 0x0000000000048947 */ /* 0x000fea0003800000 */
[----:B------:R0:W5:Y:S02]  /*3000*/  LDG.E.LTC128B R120, desc[UR36][R8.64+0x20] ;  /* 0x0000202408787981 */ /* 0x000164000c1e1920 */
.L_x_39:
[----:B------:R-:W-:Y:S05]  /*3010*/  BSYNC B1 ;  /* 0x0000000000017941 */ /* 0x000fea0003800000 */
.L_x_38:
[----:B---3-5:R-:W-:Y:S01]  /*3020*/  FMUL R59, R120, R91 ;  /* 0x0000005b783b7220 */ /* 0x028fe20000400000 */
[----:B------:R-:W-:Y:S01]  /*3030*/  @P0 IMAD.MOV.U32 R58, RZ, RZ, R104 ;  /* 0x000000ffff3a0224 */ /* 0x000fe200078e0068 */
[----:B------:R-:W-:Y:S01]  /*3040*/  ISETP.GT.AND P1, PT, R3, RZ, P3 ;  /* 0x000000ff0300720c */ /* 0x000fe20001f24270 */
[----:B------:R-:W-:Y:S01]  /*3050*/  BSSY B1, `(.L_x_40) ;  /* 0x0000006000017945 */ /* 0x000fe20003800000 */
[----:B------:R-:W-:Y:S01]  /*3060*/  FFMA R107, R60, R90, R59 ;  /* 0x0000005a3c6b7223 */ /* 0x000fe2000000003b */
[----:B------:R-:W-:-:S05]  /*3070*/  @P0 IMAD.MOV.U32 R59, RZ, RZ, R105 ;  /* 0x000000ffff3b0224 */ /* 0x000fca00078e0069 */
[----:B------:R3:W-:Y:S05]  /*3080*/  @P0 STG.E desc[UR36][R58.64+0x20], R107 ;  /* 0x0000206b3a000986 */ /* 0x0007ea000c101924 */
[----:B------:R-:W-:Y:S05]  /*3090*/  @!P1 BRA `(.L_x_41) ;  /* 0x0000000000049947 */ /* 0x000fea0003800000 */
[----:B------:R4:W5:Y:S02]  /*30a0*/  LDG.E.LTC128B R120, desc[UR36][R8.64+0x24] ;  /* 0x0000242408787981 */ /* 0x000964000c1e1920 */
.L_x_41:
[----:B------:R-:W-:Y:S05]  /*30b0*/  BSYNC B1 ;  /* 0x0000000000017941 */ /* 0x000fea0003800000 */
.L_x_40:
[----:B---3-5:R-:W-:Y:S01]  /*30c0*/  FMUL R58, R120, R91 ;  /* 0x0000005b783a7220 */ /* 0x028fe20000400000 */
[----:B------:R-:W-:Y:S01]  /*30d0*/  @P1 IMAD.MOV.U32 R59, RZ, RZ, R105 ;  /* 0x000000ffff3b1224 */ /* 0x000fe200078e0069 */
[----:B------:R-:W-:Y:S01]  /*30e0*/  ISETP.GT.AND P0, PT, R3, 0x8, P4 ;  /* 0x000000080300780c */ /* 0x000fe20002704270 */
[----:B------:R-:W-:Y:S01]  /*30f0*/  BSSY B1, `(.L_x_42) ;  /* 0x0000006000017945 */ /* 0x000fe20003800000 */
[----:B------:R-:W-:Y:S01]  /*3100*/  FFMA R61, R61, R90, R58 ;  /* 0x0000005a3d3d7223 */ /* 0x000fe2000000003a */
[----:B------:R-:W-:-:S05]  /*3110*/  @P1 MOV R58, R104 ;  /* 0x00000068003a1202 */ /* 0x000fca0000000f00 */
[----:B------:R3:W-:Y:S05]  /*3120*/  @P1 STG.E desc[UR36][R58.64+0x24], R61 ;  /* 0x0000243d3a001986 */ /* 0x0007ea000c101924 */
[----:B------:R-:W-:Y:S05]  /*3130*/  @!P0 BRA `(.L_x_43) ;  /* 0x0000000000048947 */ /* 0x000fea0003800000 */
[----:B------:R0:W5:Y:S02]  /*3140*/  LDG.E.LTC128B R120, desc[UR36][R20.64+0x20] ;  /* 0x0000202414787981 */ /* 0x000164000c1e1920 */
.L_x_43:
[----:B------:R-:W-:Y:S05]  /*3150*/  BSYNC B1 ;  /* 0x0000000000017941 */ /* 0x000fea0003800000 */
.L_x_42:
[----:B---3-5:R-:W-:Y:S01]  /*3160*/  FMUL R59, R120, R91 ;  /* 0x0000005b783b7220 */ /* 0x028fe20000400000 */
[----:B------:R-:W-:Y:S01]  /*3170*/  ISETP.GT.AND P1, PT, R3, 0x8, P3 ;  /* 0x000000080300780c */ /* 0x000fe20001f24270 */
[----:B------:R-:W-:Y:S02]  /*3180*/  BSSY B1, `(.L_x_44) ;  /* 0x0000005000017945 */ /* 0x000fe40003800000 */
[----:B------:R-:W-:-:S05]  /*3190*/  FFMA R59, R62, R90, R59 ;  /* 0x0000005a3e3b7223 */ /* 0x000fca000000003b */
[----:B------:R3:W-:Y:S05]  /*31a0*/  @P0 STG.E desc[UR36][R56.64+0x20], R59 ;  /* 0x0000203b38000986 */ /* 0x0007ea000c101924 */
[----:B------:R-:W-:Y:S05]  /*31b0*/  @!P1 BRA `(.L_x_45) ;  /* 0x0000000000049947 */ /* 0x000fea0003800000 */
[----:B------:R0:W5:Y:S02]  /*31c0*/  LDG.E.LTC128B R120, desc[UR36][R20.64+0x24] ;  /* 0x0000242414787981 */ /* 0x000164000c1e1920 */
.L_x_45:
[----:B------:R-:W-:Y:S05]  /*31d0*/  BSYNC B1 ;  /* 0x0000000000017941 */ /* 0x000fea0003800000 */
.L_x_44:
[----:B-----5:R-:W-:Y:S01]  /*31e0*/  FMUL R58, R120, R91 ;  /* 0x0000005b783a7220 */ /* 0x020fe20000400000 */
[----:B------:R-:W-:Y:S01]  /*31f0*/  IADD3 R121, P0, R114, 0x80, RZ ;  /* 0x0000008072797810 */ /* 0x000fe20007f1e0ff */
[----:B------:R-:W-:Y:S01]  /*3200*/  BSSY B1, `(.L_x_46) ;  /* 0x000000c000017945 */ /* 0x000fe20003800000 */
[----:B------:R-:W-:Y:S01]  /*3210*/  ISETP.GT.AND P2, PT, R4, 0x10, PT ;  /* 0x000000100400780c */ /* 0x000fe20003f44270 */
[----:B------:R-:W-:Y:S02]  /*3220*/  FFMA R63, R63, R90, R58 ;  /* 0x0000005a3f3f7223 */ /* 0x000fe4000000003a */
[----:B------:R-:W-:Y:S01]  /*3230*/  IMAD.X R115, RZ, RZ, R115, P0 ;  /* 0x000000ffff737224 */ /* 0x000fe200000e0673 */
[----:B------:R-:W-:Y:S02]  /*3240*/  ISETP.GT.AND P0, PT, R3, RZ, P2 ;  /* 0x000000ff0300720c */ /* 0x000fe40001704270 */
[----:B------:R0:W-:Y:S01]  /*3250*/  @P1 STG.E desc[UR36][R56.64+0x24], R63 ;  /* 0x0000243f38001986 */ /* 0x0001e2000c101924 */
[----:B------:R-:W-:Y:S01]  /*3260*/  IMAD R58, R115, R14, RZ ;  /* 0x0000000e733a7224 */ /* 0x000fe200078e02ff */
[----:B------:R-:W-:-:S03]  /*3270*/  P2R R114, PR, RZ, 0x4 ;  /* 0x00000004ff727803 */ /* 0x000fc60000000000 */
[C---:B------:R-:W-:Y:S02]  /*3280*/  IMAD R107, R121.reuse, R15, R58 ;  /* 0x0000000f796b7224 */ /* 0x040fe400078e023a */
[----:B---3--:R-:W-:-:S04]  /*3290*/  IMAD.WIDE.U32 R58, R121, R14, R10 ;  /* 0x0000000e793a7225 */ /* 0x008fc800078e000a */
[----:B------:R-:W-:Y:S05]  /*32a0*/  @!P0 BRA `(.L_x_47) ;  /* 0x0000000000048947 */ /* 0x000fea0003800000 */
[----:B------:R3:W5:Y:S02]  /*32b0*/  LDG.E.LTC128B R120, desc[UR36][R8.64+0x40] ;  /* 0x0000402408787981 */ /* 0x000764000c1e1920 */
.L_x_47:
[----:B------:R-:W-:Y:S05]  /*32c0*/  BSYNC B1 ;  /* 0x0000000000017941 */ /* 0x000fea0003800000 */
.L_x_46:
[----:B-----5:R-:W-:Y:S01]  /*32d0*/  FMUL R15, R120, R91 ;  /* 0x0000005b780f7220 */ /* 0x020fe20000400000 */
[----:B------:R-:W-:Y:S01]  /*32e0*/  IMAD.IADD R59, R107, 0x1, R59 ;  /* 0x000000016b3b7824 */ /* 0x000fe200078e023b */
[----:B------:R-:W-:Y:S01]  /*32f0*/  ISETP.GT.AND P1, PT, R4, 0x11, PT ;  /* 0x000000110400780c */ /* 0x000fe20003f24270 */
[----:B------:R-:W-:-:S04]  /*3300*/  IMAD.WIDE.U32 R60, R121, R14, R108 ;  /* 0x0000000e793c7225 */ /* 0x000fc800078e006c */
[----:B------:R-:W-:Y:S01]  /*3310*/  FFMA R111, R64, R90, R15 ;  /* 0x0000005a406f7223 */ /* 0x000fe2000000000f */
[----:B------:R-:W-:Y:S01]  /*3320*/  BSSY B1, `(.L_x_48) ;  /* 0x0000019000017945 */ /* 0x000fe20003800000 */
[----:B0-----:R-:W-:-:S03]  /*3330*/  IMAD.WIDE.U32 R62, R23, R106, R58 ;  /* 0x0000006a173e7225 */ /* 0x001fc600078e003a */
[----:B------:R0:W-:Y:S01]  /*3340*/  @P0 STG.E desc[UR36][R104.64+0x40], R111 ;  /* 0x0000406f68000986 */ /* 0x0001e2000c101924 */
[----:B------:R-:W-:Y:S01]  /*3350*/  LEA R58, P0, R60, R12, 0x2 ;  /* 0x0000000c3c3a7211 */ /* 0x000fe200078010ff */
[----:B------:R-:W-:Y:S02]  /*3360*/  IMAD.IADD R15, R61, 0x1, R107 ;  /* 0x000000013d0f7824 */ /* 0x000fe400078e026b */
[----:B------:R-:W-:-:S03]  /*3370*/  IMAD.WIDE.U32 R112, R121, R14, R112 ;  /* 0x0000000e79707225 */ /* 0x000fc600078e0070 */
[----:B------:R-:W-:Y:S01]  /*3380*/  LEA.HI.X R59, R60, R13, R15, 0x2, P0 ;  /* 0x0000000d3c3b7211 */ /* 0x000fe200000f140f */
[----:B------:R-:W-:Y:S01]  /*3390*/  IMAD.IADD R15, R123, 0x1, R63 ;  /* 0x000000017b0f7824 */ /* 0x000fe200078e023f */
[----:B------:R-:W-:Y:S01]  /*33a0*/  LEA R14, P0, R62, R12, 0x2 ;  /* 0x0000000c3e0e7211 */ /* 0x000fe200078010ff */
[----:B------:R-:W-:-:S03]  /*33b0*/  IMAD.IADD R107, R107, 0x1, R113 ;  /* 0x000000016b6b7824 */ /* 0x000fc600078e0271 */
[----:B------:R-:W-:Y:S02]  /*33c0*/  LEA.HI.X R15, R62, R13, R15, 0x2, P0 ;  /* 0x0000000d3e0f7211 */ /* 0x000fe400000f140f */
[----:B------:R-:W-:-:S05]  /*33d0*/  IADD3 R110, P0, R110, R112, RZ ;  /* 0x000000706e6e7210 */ /* 0x000fca0007f1e0ff */
[----:B------:R-:W-:Y:S01]  /*33e0*/  IMAD.X R108, R107, 0x1, R109, P0 ;  /* 0x000000016b6c7824 */ /* 0x000fe200000e066d */
[----:B------:R-:W-:-:S05]  /*33f0*/  IADD3 R10, P0, R10, R112, RZ ;  /* 0x000000700a0a7210 */ /* 0x000fca0007f1e0ff */
[----:B------:R-:W-:Y:S02]  /*3400*/  IMAD.X R11, R11, 0x1, R107, P0 ;  /* 0x000000010b0b7824 */ /* 0x000fe400000e066b */
[----:B------:R-:W-:Y:S01]  /*3410*/  IMAD.WIDE.U32 R106, R23, R106, R10 ;  /* 0x0000006a176a7225 */ /* 0x000fe200078e000a */
[----:B------:R-:W-:-:S04]  /*3420*/  LEA R10, P0, R110, R12, 0x2 ;  /* 0x0000000c6e0a7211 */ /* 0x000fc800078010ff */
[----:B------:R-:W-:Y:S02]  /*3430*/  LEA.HI.X R11, R110, R13, R108, 0x2, P0 ;  /* 0x0000000d6e0b7211 */ /* 0x000fe400000f146c */
[----:B------:R-:W-:Y:S02]  /*3440*/  IADD3 R23, R123, R107, RZ ;  /* 0x0000006b7b177210 */ /* 0x000fe40007ffe0ff */
[C---:B------:R-:W-:Y:S02]  /*3450*/  LEA R12, P0, R106.reuse, R12, 0x2 ;  /* 0x0000000c6a0c7211 */ /* 0x040fe400078010ff */
[----:B------:R-:W-:Y:S02]  /*3460*/  P2R R107, PR, RZ, 0x2 ;  /* 0x00000002ff6b7803 */ /* 0x000fe40000000000 */
[----:B------:R-:W-:Y:S02]  /*3470*/  LEA.HI.X R13, R106, R13, R23, 0x2, P0 ;  /* 0x0000000d6a0d7211 */ /* 0x000fe400000f1417 */
[----:B------:R-:W-:-:S13]  /*3480*/  ISETP.GT.AND P0, PT, R3, RZ, P1 ;  /* 0x000000ff0300720c */ /* 0x000fda0000f04270 */
[----:B0-----:R-:W-:Y:S05]  /*3490*/  @!P0 BRA `(.L_x_49) ;  /* 0x0000000000048947 */ /* 0x001fea0003800000 */
[----:B------:R0:W5:Y:S02]  /*34a0*/  LDG.E.LTC128B R120, desc[UR36][R8.64+0x44] ;  /* 0x0000442408787981 */ /* 0x000164000c1e1920 */
.L_x_49:
[----:B------:R-:W-:Y:S05]  /*34b0*/  BSYNC B1 ;  /* 0x0000000000017941 */ /* 0x000fea0003800000 */
.L_x_48:
[----:B-----5:R-:W-:Y:S01]  /*34c0*/  FMUL R60, R120, R91 ;  /* 0x0000005b783c7220 */ /* 0x020fe20000400000 */
[----:B------:R-:W-:Y:S01]  /*34d0*/  @P0 IMAD.MOV.U32 R61, RZ, RZ, R105 ;  /* 0x000000ffff3d0224 */ /* 0x000fe200078e0069 */
[----:B------:R-:W-:Y:S02]  /*34e0*/  BSSY B1, `(.L_x_50) ;  /* 0x0000007000017945 */ /* 0x000fe40003800000 */
[----:B------:R-:W-:Y:S01]  /*34f0*/  FFMA R65, R65, R90, R60 ;  /* 0x0000005a41417223 */ /* 0x000fe2000000003c */
[----:B------:R-:W-:-:S05]  /*3500*/  @P0 IMAD.MOV.U32 R60, RZ, RZ, R104 ;  /* 0x000000ffff3c0224 */ /* 0x000fca00078e0068 */
[----:B------:R0:W-:Y:S01]  /*3510*/  @P0 STG.E desc[UR36][R60.64+0x44], R65 ;  /* 0x000044413c000986 */ /* 0x0001e2000c101924 */
[----:B------:R-:W-:-:S13]  /*3520*/  ISETP.GT.AND P0, PT, R3, 0x8, P2 ;  /* 0x000000080300780c */ /* 0x000fda0001704270 */
[----:B0-----:R-:W-:Y:S05]  /*3530*/  @!P0 BRA `(.L_x_51) ;  /* 0x0000000000048947 */ /* 0x001fea0003800000 */
[----:B------:R0:W5:Y:S02]  /*3540*/  LDG.E.LTC128B R120, desc[UR36][R20.64+0x40] ;  /* 0x0000402414787981 */ /* 0x000164000c1e1920 */
.L_x_51:
[----:B------:R-:W-:Y:S05]  /*3550*/  BSYNC B1 ;  /* 0x0000000000017941 */ /* 0x000fea0003800000 */
.L_x_50:
[----:B-----5:R-:W-:Y:S01]  /*3560*/  FMUL R23, R120, R91 ;  /* 0x0000005b78177220 */ /* 0x020fe20000400000 */
[----:B------:R-:W-:Y:S03]  /*3570*/  BSSY B1, `(.L_x_52) ;  /* 0x0000006000017945 */ /* 0x000fe60003800000 */
[----:B------:R-:W-:-:S05]  /*3580*/  FFMA R23, R66, R90, R23 ;  /* 0x0000005a42177223 */ /* 0x000fca0000000017 */
[----:B------:R0:W-:Y:S01]  /*3590*/  @P0 STG.E desc[UR36][R56.64+0x40], R23 ;  /* 0x0000401738000986 */ /* 0x0001e2000c101924 */
[----:B------:R-:W-:-:S13]  /*35a0*/  ISETP.GT.AND P0, PT, R3, 0x8, P1 ;  /* 0x000000080300780c */ /* 0x000fda0000f04270 */
[----:B0-----:R-:W-:Y:S05]  /*35b0*/  @!P0 BRA `(.L_x_53) ;  /* 0x0000000000048947 */ /* 0x001fea0003800000 */
[----:B------:R0:W5:Y:S02]  /*35c0*/  LDG.E.LTC128B R120, desc[UR36][R20.64+0x44] ;  /* 0x0000442414787981 */ /* 0x000164000c1e1920 */
.L_x_53:
[----:B------:R-:W-:Y:S05]  /*35d0*/  BSYNC B1 ;  /* 0x0000000000017941 */ /* 0x000fea0003800000 */
.L_x_52:
[----:B-----5:R-:W-:Y:S01]  /*35e0*/  FMUL R60, R120, R91 ;  /* 0x0000005b783c7220 */ /* 0x020fe20000400000 */
[----:B------:R-:W-:Y:S01]  /*35f0*/  ISETP.GT.AND P2, PT, R4, 0x18, PT ;  /* 0x000000180400780c */ /* 0x000fe20003f44270 */
[----:B------:R-:W-:Y:S02]  /*3600*/  BSSY B1, `(.L_x_54) ;  /* 0x0000007000017945 */ /* 0x000fe40003800000 */
[----:B------:R-:W-:Y:S01]  /*3610*/  FFMA R67, R67, R90, R60 ;  /* 0x0000005a43437223 */ /* 0x000fe2000000003c */
[----:B------:R-:W-:-:S04]  /*3620*/  P2R R106, PR, RZ, 0x4 ;  /* 0x00000004ff6a7803 */ /* 0x000fc80000000000 */
[----:B------:R0:W-:Y:S01]  /*3630*/  @P0 STG.E desc[UR36][R56.64+0x44], R67 ;  /* 0x0000444338000986 */ /* 0x0001e2000c101924 */
[----:B------:R-:W-:-:S13]  /*3640*/  ISETP.GT.AND P0, PT, R3, RZ, P2 ;  /* 0x000000ff0300720c */ /* 0x000fda0001704270 */
[----:B0-----:R-:W-:Y:S05]  /*3650*/  @!P0 BRA `(.L_x_55) ;  /* 0x0000000000048947 */ /* 0x001fea0003800000 */
[----:B------:R0:W5:Y:S02]  /*3660*/  LDG.E.LTC128B R120, desc[UR36][R8.64+0x60] ;  /* 0x0000602408787981 */ /* 0x000164000c1e1920 */
.L_x_55:
[----:B------:R-:W-:Y:S05]  /*3670*/  BSYNC B1 ;  /* 0x0000000000017941 */ /* 0x000fea0003800000 */
.L_x_54:
[----:B-----5:R-:W-:Y:S01]  /*3680*/  FMUL R23, R120, R91 ;  /* 0x0000005b78177220 */ /* 0x020fe20000400000 */
[----:B------:R-:W-:Y:S01]  /*3690*/  @P0 IMAD.MOV.U32 R60, RZ, RZ, R104 ;  /* 0x000000ffff3c0224 */ /* 0x000fe200078e0068 */
[----:B------:R-:W-:Y:S01]  /*36a0*/  ISETP.GT.AND P1, PT, R4, 0x19, PT ;  /* 0x000000190400780c */ /* 0x000fe20003f24270 */
[----:B------:R-:W-:Y:S02]  /*36b0*/  @P0 IMAD.MOV.U32 R61, RZ, RZ, R105 ;  /* 0x000000ffff3d0224 */ /* 0x000fe400078e0069 */
[----:B------:R-:W-:Y:S01]  /*36c0*/  FFMA R23, R68, R90, R23 ;  /* 0x0000005a44177223 */ /* 0x000fe20000000017 */
[----:B------:R-:W-:Y:S01]  /*36d0*/  BSSY B1, `(.L_x_56) ;  /* 0x0000006000017945 */ /* 0x000fe20003800000 */
[----:B------:R-:W-:-:S03]  /*36e0*/  P2R R108, PR, RZ, 0x2 ;  /* 0x00000002ff6c7803 */ /* 0x000fc60000000000 */
[----:B------:R0:W-:Y:S01]  /*36f0*/  @P0 STG.E desc[UR36][R60.64+0x60], R23 ;  /* 0x000060173c000986 */ /* 0x0001e2000c101924 */
[----:B------:R-:W-:-:S13]  /*3700*/  ISETP.GT.AND P0, PT, R3, RZ, P1 ;  /* 0x000000ff0300720c */ /* 0x000fda0000f04270 */
[----:B0-----:R-:W-:Y:S05]  /*3710*/  @!P0 BRA `(.L_x_57) ;  /* 0x0000000000048947 */ /* 0x001fea0003800000 */
[----:B------:R0:W5:Y:S02]  /*3720*/  LDG.E.LTC128B R120, desc[UR36][R8.64+0x64] ;  /* 0x0000642408787981 */ /* 0x000164000c1e1920 */
.L_x_57:
[----:B------:R-:W-:Y:S05]  /*3730*/  BSYNC B1 ;  /* 0x0000000000017941 */ /* 0x000fea0003800000 */
.L_x_56:
        /* <DEDUP_REMOVED lines=9> */
.L_x_59:
[----:B------:R-:W-:Y:S05]  /*37d0*/  BSYNC B1 ;  /* 0x0000000000017941 */ /* 0x000fea0003800000 */
.L_x_58:
[----:B-----5:R-:W-:Y:S01]  /*37e0*/  FMUL R23, R120, R91 ;  /* 0x0000005b78177220 */ /* 0x020fe20000400000 */
[----:B------:R-:W-:Y:S03]  /*37f0*/  BSSY B1, `(.L_x_60) ;  /* 0x0000006000017945 */ /* 0x000fe60003800000 */
[----:B------:R-:W-:-:S05]  /*3800*/  FFMA R23, R70, R90, R23 ;  /* 0x0000005a46177223 */ /* 0x000fca0000000017 */
[----:B------:R0:W-:Y:S01]  /*3810*/  @P0 STG.E desc[UR36][R56.64+0x60], R23 ;  /* 0x0000601738000986 */ /* 0x0001e2000c101924 */
[----:B------:R-:W-:-:S13]  /*3820*/  ISETP.GT.AND P0, PT, R3, 0x8, P1 ;  /* 0x000000080300780c */ /* 0x000fda0000f04270 */
[----:B0-----:R-:W-:Y:S05]  /*3830*/  @!P0 BRA `(.L_x_61) ;  /* 0x0000000000048947 */ /* 0x001fea0003800000 */
[----:B------:R0:W5:Y:S02]  /*3840*/  LDG.E.LTC128B R120, desc[UR36][R20.64+0x64] ;  /* 0x0000642414787981 */ /* 0x000164000c1e1920 */
.L_x_61:
[----:B------:R-:W-:Y:S05]  /*3850*/  BSYNC B1 ;  /* 0x0000000000017941 */ /* 0x000fea0003800000 */
.L_x_60:
        /* <DEDUP_REMOVED lines=9> */
.L_x_63:
[----:B------:R-:W-:Y:S05]  /*38f0*/  BSYNC B1 ;  /* 0x0000000000017941 */ /* 0x000fea0003800000 */
.L_x_62:
        /* <DEDUP_REMOVED lines=11> */
.L_x_65:
[----:B------:R-:W-:Y:S05]  /*39b0*/  BSYNC B1 ;  /* 0x0000000000017941 */ /* 0x000fea0003800000 */
.L_x_64:
[----:B-----5:R-:W-:Y:S01]  /*39c0*/  FMUL R60, R120, R91 ;  /* 0x0000005b783c7220 */ /* 0x020fe20000400000 */
[----:B------:R-:W-:Y:S01]  /*39d0*/  @P0 IMAD.MOV.U32 R61, RZ, RZ, R105 ;  /* 0x000000ffff3d0224 */ /* 0x000fe200078e0069 */
[----:B------:R-:W-:Y:S02]  /*39e0*/  BSSY B1, `(.L_x_66) ;  /* 0x0000007000017945 */ /* 0x000fe40003800000 */
[----:B------:R-:W-:Y:S01]  /*39f0*/  FFMA R73, R73, R90, R60 ;  /* 0x0000005a49497223 */ /* 0x000fe2000000003c */
[----:B------:R-:W-:-:S05]  /*3a00*/  @P0 MOV R60, R104 ;  /* 0x00000068003c0202 */ /* 0x000fca0000000f00 */
[----:B------:R0:W-:Y:S01]  /*3a10*/  @P0 STG.E desc[UR36][R60.64+0x84], R73 ;  /* 0x000084493c000986 */ /* 0x0001e2000c101924 */
[----:B------:R-:W-:-:S13]  /*3a20*/  ISETP.GT.AND P0, PT, R3, 0x8, P2 ;  /* 0x000000080300780c */ /* 0x000fda0001704270 */
[----:B0-----:R-:W-:Y:S05]  /*3a30*/  @!P0 BRA `(.L_x_67) ;  /* 0x0000000000048947 */ /* 0x001fea0003800000 */
[----:B------:R0:W5:Y:S02]  /*3a40*/  LDG.E.LTC128B R120, desc[UR36][R20.64+0x80] ;  /* 0x0000802414787981 */ /* 0x000164000c1e1920 */
.L_x_67:
[----:B------:R-:W-:Y:S05]  /*3a50*/  BSYNC B1 ;  /* 0x0000000000017941 */ /* 0x000fea0003800000 */
.L_x_66:
[----:B-----5:R-:W-:Y:S01]  /*3a60*/  FMUL R23, R120, R91 ;  /* 0x0000005b78177220 */ /* 0x020fe20000400000 */
[----:B------:R-:W-:Y:S03]  /*3a70*/  BSSY B1, `(.L_x_68) ;  /* 0x0000006000017945 */ /* 0x000fe60003800000 */
[----:B------:R-:W-:-:S05]  /*3a80*/  FFMA R23, R74, R90, R23 ;  /* 0x0000005a4a177223 */ /* 0x000fca0000000017 */
[----:B------:R0:W-:Y:S01]  /*3a90*/  @P0 STG.E desc[UR36][R56.64+0x80], R23 ;  /* 0x0000801738000986 */ /* 0x0001e2000c101924 */
[----:B------:R-:W-:-:S13]  /*3aa0*/  ISETP.GT.AND P0, PT, R3, 0x8, P1 ;  /* 0x000000080300780c */ /* 0x000fda0000f04270 */
[----:B0-----:R-:W-:Y:S05]  /*3ab0*/  @!P0 BRA `(.L_x_69) ;  /* 0x0000000000048947 */ /* 0x001fea0003800000 */
[----:B------:R0:W5:Y:S02]  /*3ac0*/  LDG.E.LTC128B R120, desc[UR36][R20.64+0x84] ;  /* 0x0000842414787981 */ /* 0x000164000c1e1920 */
.L_x_69:
[----:B------:R-:W-:Y:S05]  /*3ad0*/  BSYNC B1 ;  /* 0x0000000000017941 */ /* 0x000fea0003800000 */
.L_x_68:
        /* <DEDUP_REMOVED lines=9> */
.L_x_71:
[----:B------:R-:W-:Y:S05]  /*3b70*/  BSYNC B1 ;  /* 0x0000000000017941 */ /* 0x000fea0003800000 */
.L_x_70:
[----:B-----5:R-:W-:Y:S01]  /*3b80*/  FMUL R23, R120, R91 ;  /* 0x0000005b78177220 */ /* 0x020fe20000400000 */
[----:B------:R-:W-:Y:S01]  /*3b90*/  @P0 IMAD.MOV.U32 R60, RZ, RZ, R104 ;  /* 0x000000ffff3c0224 */ /* 0x000fe200078e0068 */
[----:B------:R-:W-:Y:S01]  /*3ba0*/  ISETP.GT.AND P5, PT, R4, 0x29, PT ;  /* 0x000000290400780c */ /* 0x000fe20003fa4270 */
[----:B------:R-:W-:Y:S02]  /*3bb0*/  @P0 IMAD.MOV.U32 R61, RZ, RZ, R105 ;  /* 0x000000ffff3d0224 */ /* 0x000fe400078e0069 */
[----:B------:R-:W-:Y:S01]  /*3bc0*/  FFMA R23, R76, R90, R23 ;  /* 0x0000005a4c177223 */ /* 0x000fe20000000017 */
[----:B------:R-:W-:Y:S04]  /*3bd0*/  BSSY B1, `(.L_x_72) ;  /* 0x0000006000017945 */ /* 0x000fe80003800000 */
[----:B------:R1:W-:Y:S01]  /*3be0*/  @P0 STG.E desc[UR36][R60.64+0xa0], R23 ;  /* 0x0000a0173c000986 */ /* 0x0003e2000c101924 */
[----:B------:R-:W-:-:S02]  /*3bf0*/  ISETP.GT.AND P0, PT, R3, RZ, P5 ;  /* 0x000000ff0300720c */ /* 0x000fc40002f04270 */
[----:B-1----:R-:W-:-:S11]  /*3c00*/  P2R R23, PR, RZ, 0x20 ;  /* 0x00000020ff177803 */ /* 0x002fd60000000000 */
[----:B------:R-:W-:Y:S05]  /*3c10*/  @!P0 BRA `(.L_x_73) ;  /* 0x0000000000048947 */ /* 0x000fea0003800000 */
[----:B------:R1:W5:Y:S02]  /*3c20*/  LDG.E.LTC128B R120, desc[UR36][R8.64+0xa4] ;  /* 0x0000a42408787981 */ /* 0x000364000c1e1920 */
.L_x_73:
[----:B------:R-:W-:Y:S05]  /*3c30*/  BSYNC B1 ;  /* 0x0000000000017941 */ /* 0x000fea0003800000 */
.L_x_72:
        /* <DEDUP_REMOVED lines=9> */
.L_x_75:
[----:B------:R-:W-:Y:S05]  /*3cd0*/  BSYNC B1 ;  /* 0x0000000000017941 */ /* 0x000fea0003800000 */
.L_x_74:
[----:B-----5:R-:W-:Y:S01]  /*3ce0*/  FMUL R23, R120, R91 ;  /* 0x0000005b78177220 */ /* 0x020fe20000400000 */
[----:B------:R-:W-:Y:S03]  /*3cf0*/  BSSY B1, `(.L_x_76) ;  /* 0x0000006000017945 */ /* 0x000fe60003800000 */
[----:B------:R-:W-:-:S05]  /*3d00*/  FFMA R23, R78, R90, R23 ;  /* 0x0000005a4e177223 */ /* 0x000fca0000000017 */
[----:B------:R0:W-:Y:S01]  /*3d10*/  @P0 STG.E desc[UR36][R56.64+0xa0], R23 ;  /* 0x0000a01738000986 */ /* 0x0001e2000c101924 */
[----:B------:R-:W-:-:S13]  /*3d20*/  ISETP.GT.AND P0, PT, R3, 0x8, P5 ;  /* 0x000000080300780c */ /* 0x000fda0002f04270 */
[----:B0-----:R-:W-:Y:S05]  /*3d30*/  @!P0 BRA `(.L_x_77) ;  /* 0x0000000000048947 */ /* 0x001fea0003800000 */
[----:B------:R0:W5:Y:S02]  /*3d40*/  LDG.E.LTC128B R120, desc[UR36][R20.64+0xa4] ;  /* 0x0000a42414787981 */ /* 0x000164000c1e1920 */
.L_x_77:
[----:B------:R-:W-:Y:S05]  /*3d50*/  BSYNC B1 ;  /* 0x0000000000017941 */ /* 0x000fea0003800000 */
.L_x_76:
[----:B-----5:R-:W-:Y:S01]  /*3d60*/  FMUL R60, R120, R91 ;  /* 0x0000005b783c7220 */ /* 0x020fe20000400000 */
[----:B------:R-:W-:Y:S01]  /*3d70*/  ISETP.GT.AND P3, PT, R4, 0x30, PT ;  /* 0x000000300400780c */ /* 0x000fe20003f64270 */
[----:B------:R-:W-:Y:S02]  /*3d80*/  BSSY B1, `(.L_x_78) ;  /* 0x0000006000017945 */ /* 0x000fe40003800000 */
[----:B------:R-:W-:-:S05]  /*3d90*/  FFMA R79, R79, R90, R60 ;  /* 0x0000005a4f4f7223 */ /* 0x000fca000000003c */
[----:B------:R0:W-:Y:S01]  /*3da0*/  @P0 STG.E desc[UR36][R56.64+0xa4], R79 ;  /* 0x0000a44f38000986 */ /* 0x0001e2000c101924 */
[----:B------:R-:W-:-:S13]  /*3db0*/  ISETP.GT.AND P0, PT, R3, RZ, P3 ;  /* 0x000000ff0300720c */ /* 0x000fda0001f04270 */
[----:B0-----:R-:W-:Y:S05]  /*3dc0*/  @!P0 BRA `(.L_x_79) ;  /* 0x0000000000048947 */ /* 0x001fea0003800000 */
[----:B------:R0:W5:Y:S02]  /*3dd0*/  LDG.E.LTC128B R120, desc[UR36][R8.64+0xc0] ;  /* 0x0000c02408787981 */ /* 0x000164000c1e1920 */
.L_x_79:
[----:B------:R-:W-:Y:S05]  /*3de0*/  BSYNC B1 ;  /* 0x0000000000017941 */ /* 0x000fea0003800000 */
.L_x_78:
[----:B-----5:R-:W-:Y:S01]  /*3df0*/  FMUL R23, R120, R91 ;  /* 0x0000005b78177220 */ /* 0x020fe20000400000 */
[----:B------:R-:W-:Y:S01]  /*3e00*/  @P0 IMAD.MOV.U32 R60, RZ, RZ, R104 ;  /* 0x000000ffff3c0224 */ /* 0x000fe200078e0068 */
[----:B------:R-:W-:Y:S01]  /*3e10*/  ISETP.GT.AND P2, PT, R4, 0x31, PT ;  /* 0x000000310400780c */ /* 0x000fe20003f44270 */
[----:B------:R-:W-:Y:S02]  /*3e20*/  @P0 IMAD.MOV.U32 R61, RZ, RZ, R105 ;  /* 0x000000ffff3d0224 */ /* 0x000fe400078e0069 */
[----:B------:R-:W-:Y:S01]  /*3e30*/  FFMA R23, R80, R90, R23 ;  /* 0x0000005a50177223 */ /* 0x000fe20000000017 */
[----:B------:R-:W-:Y:S04]  /*3e40*/  BSSY B1, `(.L_x_80) ;  /* 0x0000005000017945 */ /* 0x000fe80003800000 */
[----:B------:R0:W-:Y:S01]  /*3e50*/  @P0 STG.E desc[UR36][R60.64+0xc0], R23 ;  /* 0x0000c0173c000986 */ /* 0x0001e2000c101924 */
[----:B------:R-:W-:-:S13]  /*3e60*/  ISETP.GT.AND P0, PT, R3, RZ, P2 ;  /* 0x000000ff0300720c */ /* 0x000fda0001704270 */
[----:B0-----:R-:W-:Y:S05]  /*3e70*/  @!P0 BRA `(.L_x_81) ;  /* 0x0000000000048947 */ /* 0x001fea0003800000 */
[----:B------:R0:W5:Y:S02]  /*3e80*/  LDG.E.LTC128B R120, desc[UR36][R8.64+0xc4] ;  /* 0x0000c42408787981 */ /* 0x000164000c1e1920 */
.L_x_81:
[----:B------:R-:W-:Y:S05]  /*3e90*/  BSYNC B1 ;  /* 0x0000000000017941 */ /* 0x000fea0003800000 */
.L_x_80:
[----:B-----5:R-:W-:Y:S01]  /*3ea0*/  FMUL R60, R120, R91 ;  /* 0x0000005b783c7220 */ /* 0x020fe20000400000 */
[----:B------:R-:W-:Y:S01]  /*3eb0*/  @P0 MOV R61, R105 ;  /* 0x00000069003d0202 */ /* 0x000fe20000000f00 */
[----:B------:R-:W-:Y:S02]  /*3ec0*/  BSSY B1, `(.L_x_82) ;  /* 0x0000007000017945 */ /* 0x000fe40003800000 */
[----:B------:R-:W-:Y:S01]  /*3ed0*/  FFMA R81, R81, R90, R60 ;  /* 0x0000005a51517223 */ /* 0x000fe2000000003c */
[----:B------:R-:W-:-:S05]  /*3ee0*/  @P0 IMAD.MOV.U32 R60, RZ, RZ, R104 ;  /* 0x000000ffff3c0224 */ /* 0x000fca00078e0068 */
[----:B------:R0:W-:Y:S01]  /*3ef0*/  @P0 STG.E desc[UR36][R60.64+0xc4], R81 ;  /* 0x0000c4513c000986 */ /* 0x0001e2000c101924 */
[----:B------:R-:W-:-:S13]  /*3f00*/  ISETP.GT.AND P0, PT, R3, 0x8, P3 ;  /* 0x000000080300780c */ /* 0x000fda0001f04270 */
[----:B0-----:R-:W-:Y:S05]  /*3f10*/  @!P0 BRA `(.L_x_83) ;  /* 0x0000000000048947 */ /* 0x001fea0003800000 */
[----:B------:R0:W5:Y:S02]  /*3f20*/  LDG.E.LTC128B R120, desc[UR36][R20.64+0xc0] ;  /* 0x0000c02414787981 */ /* 0x000164000c1e1920 */
.L_x_83:
[----:B------:R-:W-:Y:S05]  /*3f30*/  BSYNC B1 ;  /* 0x0000000000017941 */ /* 0x000fea0003800000 */
.L_x_82:
[----:B-----5:R-:W-:Y:S01]  /*3f40*/  FMUL R23, R120, R91 ;  /* 0x0000005b78177220 */ /* 0x020fe20000400000 */
[----:B------:R-:W-:Y:S03]  /*3f50*/  BSSY B1, `(.L_x_84) ;  /* 0x0000006000017945 */ /* 0x000fe60003800000 */
[----:B------:R-:W-:-:S05]  /*3f60*/  FFMA R23, R82, R90, R23 ;  /* 0x0000005a52177223 */ /* 0x000fca0000000017 */
[----:B------:R0:W-:Y:S01]  /*3f70*/  @P0 STG.E desc[UR36][R56.64+0xc0], R23 ;  /* 0x0000c01738000986 */ /* 0x0001e2000c101924 */
[----:B------:R-:W-:-:S13]  /*3f80*/  ISETP.GT.AND P0, PT, R3, 0x8, P2 ;  /* 0x000000080300780c */ /* 0x000fda0001704270 */
[----:B0-----:R-:W-:Y:S05]  /*3f90*/  @!P0 BRA `(.L_x_85) ;  /* 0x0000000000048947 */ /* 0x001fea0003800000 */
[----:B------:R0:W5:Y:S02]  /*3fa0*/  LDG.E.LTC128B R120, desc[UR36][R20.64+0xc4] ;  /* 0x0000c42414787981 */ /* 0x000164000c1e1920 */
.L_x_85:
[----:B------:R-:W-:Y:S05]  /*3fb0*/  BSYNC B1 ;  /* 0x0000000000017941 */ /* 0x000fea0003800000 */
.L_x_84:
        /* <DEDUP_REMOVED lines=8> */
.L_x_87:
[----:B------:R-:W-:Y:S05]  /*4040*/  BSYNC B1 ;  /* 0x0000000000017941 */ /* 0x000fea0003800000 */
.L_x_86:
[----:B-----5:R-:W-:Y:S01]  /*4050*/  FMUL R23, R120, R91 ;  /* 0x0000005b78177220 */ /* 0x020fe20000400000 */
[----:B------:R-:W-:Y:S01]  /*4060*/  @P0 IMAD.MOV.U32 R66, RZ, RZ, R104 ;  /* 0x000000ffff420224 */ /* 0x000fe200078e0068 */
[----:B------:R-:W-:Y:S01]  /*4070*/  BSSY B1, `(.L_x_88) ;  /* 0x000000e000017945 */ /* 0x000fe20003800000 */
[----:B------:R-:W-:Y:S02]  /*4080*/  @P0 IMAD.MOV.U32 R67, RZ, RZ, R105 ;  /* 0x000000ffff430224 */ /* 0x000fe400078e0069 */
[----:B------:R-:W-:-:S05]  /*4090*/  FFMA R23, R84, R90, R23 ;  /* 0x0000005a54177223 */ /* 0x000fca0000000017 */
[----:B------:R0:W-:Y:S01]  /*40a0*/  @P0 STG.E desc[UR36][R66.64+0xe0], R23 ;  /* 0x0000e01742000986 */ /* 0x0001e2000c101924 */
[----:B------:R-:W-:-:S05]  /*40b0*/  IADD3 R62, P0, R103, R56, RZ ;  /* 0x00000038673e7210 */ /* 0x000fca0007f1e0ff */
[----:B------:R-:W-:Y:S01]  /*40c0*/  IMAD.X R63, R5, 0x1, R57, P0 ;  /* 0x00000001053f7824 */ /* 0x000fe200000e0639 */
[----:B------:R-:W-:-:S05]  /*40d0*/  IADD3 R64, P0, R103, R56, RZ ;  /* 0x0000003867407210 */ /* 0x000fca0007f1e0ff */
[----:B------:R-:W-:Y:S01]  /*40e0*/  IMAD.X R65, R5, 0x1, R57, P0 ;  /* 0x0000000105417824 */ /* 0x000fe200000e0639 */
[----:B------:R-:W-:-:S05]  /*40f0*/  IADD3 R60, P0, R103, R104, RZ ;  /* 0x00000068673c7210 */ /* 0x000fca0007f1e0ff */
[----:B------:R-:W-:Y:S01]  /*4100*/  IMAD.X R61, R5, 0x1, R105, P0 ;  /* 0x00000001053d7824 */ /* 0x000fe200000e0669 */
[----:B------:R-:W-:-:S04]  /*4110*/  ISETP.GT.AND P0, PT, R4, 0x39, PT ;  /* 0x000000390400780c */ /* 0x000fc80003f04270 */
[----:B------:R-:W-:-:S13]  /*4120*/  ISETP.GT.AND P4, PT, R3, RZ, P0 ;  /* 0x000000ff0300720c */ /* 0x000fda0000784270 */
[----:B0-----:R-:W-:Y:S05]  /*4130*/  @!P4 BRA `(.L_x_89) ;  /* 0x000000000004c947 */ /* 0x001fea0003800000 */
[----:B------:R0:W5:Y:S02]  /*4140*/  LDG.E.LTC128B R120, desc[UR36][R8.64+0xe4] ;  /* 0x0000e42408787981 */ /* 0x000164000c1e1920 */
.L_x_89:
[----:B------:R-:W-:Y:S05]  /*4150*/  BSYNC B1 ;  /* 0x0000000000017941 */ /* 0x000fea0003800000 */
.L_x_88:
[----:B-----5:R-:W-:Y:S01]  /*4160*/  FMUL R4, R120, R91 ;  /* 0x0000005b78047220 */ /* 0x020fe20000400000 */
[----:B------:R-:W-:Y:S03]  /*4170*/  BSSY B1, `(.L_x_90) ;  /* 0x0000006000017945 */ /* 0x000fe60003800000 */
[----:B------:R-:W-:-:S05]  /*4180*/  FFMA R85, R85, R90, R4 ;  /* 0x0000005a55557223 */ /* 0x000fca0000000004 */
[----:B------:R0:W-:Y:S01]  /*4190*/  @P4 STG.E desc[UR36][R104.64+0xe4], R85 ;  /* 0x0000e45568004986 */ /* 0x0001e2000c101924 */
[----:B------:R-:W-:-:S13]  /*41a0*/  ISETP.GT.AND P4, PT, R3, 0x8, P1 ;  /* 0x000000080300780c */ /* 0x000fda0000f84270 */
[----:B0-----:R-:W-:Y:S05]  /*41b0*/  @!P4 BRA `(.L_x_91) ;  /* 0x000000000004c947 */ /* 0x001fea0003800000 */
[----:B------:R0:W5:Y:S02]  /*41c0*/  LDG.E.LTC128B R120, desc[UR36][R20.64+0xe0] ;  /* 0x0000e02414787981 */ /* 0x000164000c1e1920 */
.L_x_91:
[----:B------:R-:W-:Y:S05]  /*41d0*/  BSYNC B1 ;  /* 0x0000000000017941 */ /* 0x000fea0003800000 */
.L_x_90:
[----:B-----5:R-:W-:Y:S01]  /*41e0*/  FMUL R5, R120, R91 ;  /* 0x0000005b78057220 */ /* 0x020fe20000400000 */
[----:B------:R-:W-:Y:S03]  /*41f0*/  BSSY B1, `(.L_x_92) ;  /* 0x0000006000017945 */ /* 0x000fe60003800000 */
[----:B------:R-:W-:-:S05]  /*4200*/  FFMA R5, R86, R90, R5 ;  /* 0x0000005a56057223 */ /* 0x000fca0000000005 */
[----:B------:R0:W-:Y:S01]  /*4210*/  @P4 STG.E desc[UR36][R56.64+0xe0], R5 ;  /* 0x0000e00538004986 */ /* 0x0001e2000c101924 */
[----:B------:R-:W-:-:S13]  /*4220*/  ISETP.GT.AND P4, PT, R3, 0x8, P0 ;  /* 0x000000080300780c */ /* 0x000fda0000784270 */
[----:B0-----:R-:W-:Y:S05]  /*4230*/  @!P4 BRA `(.L_x_93) ;  /* 0x000000000004c947 */ /* 0x001fea0003800000 */
[----:B------:R0:W5:Y:S02]  /*4240*/  LDG.E.LTC128B R120, desc[UR36][R20.64+0xe4] ;  /* 0x0000e42414787981 */ /* 0x000164000c1e1920 */
.L_x_93:
[----:B------:R-:W-:Y:S05]  /*4250*/  BSYNC B1 ;  /* 0x0000000000017941 */ /* 0x000fea0003800000 */
.L_x_92:
[----:B-----5:R-:W-:-:S04]  /*4260*/  FMUL R4, R120, R91 ;  /* 0x0000005b78047220 */ /* 0x020fc80000400000 */
[----:B------:R-:W-:-:S05]  /*4270*/  FFMA R87, R87, R90, R4 ;  /* 0x0000005a57577223 */ /* 0x000fca0000000004 */
[----:B------:R0:W-:Y:S01]  /*4280*/  @P4 STG.E desc[UR36][R56.64+0xe4], R87 ;  /* 0x0000e45738004986 */ /* 0x0001e2000c101924 */
[----:B------:R-:W-:-:S13]  /*4290*/  ISETP.GT.AND P4, PT, R3, 0x80, P6 ;  /* 0x000000800300780c */ /* 0x000fda0003784270 */
[----:B------:R-:W2:Y:S01]  /*42a0*/  @P4 LDG.E.LTC128B R120, desc[UR36][R58.64] ;  /* 0x000000243a784981 */ /* 0x000ea2000c1e1920 */
[----:B------:R-:W-:Y:S01]  /*42b0*/  BSSY B1, `(.L_x_94) ;  /* 0x0000008000017945 */ /* 0x000fe20003800000 */
[----:B--2---:R-:W-:-:S04]  /*42c0*/  FMUL R5, R120, R91 ;  /* 0x0000005b78057220 */ /* 0x004fc80000400000 */
[----:B------:R-:W-:-:S05]  /*42d0*/  FFMA R5, R24, R90, R5 ;  /* 0x0000005a18057223 */ /* 0x000fca0000000005 */
[----:B------:R0:W-:Y:S01]  /*42e0*/  @P4 STG.E desc[UR36][R60.64], R5 ;  /* 0x000000053c004986 */ /* 0x0001e2000c101924 */
[----:B------:R-:W-:-:S04]  /*42f0*/  ISETP.NE.AND P4, PT, R119, RZ, PT ;  /* 0x000000ff7700720c */ /* 0x000fc80003f85270 */
[----:B------:R-:W-:-:S13]  /*4300*/  ISETP.GT.AND P4, PT, R3, 0x80, P4 ;  /* 0x000000800300780c */ /* 0x000fda0002784270 */
[----:B0-----:R-:W-:Y:S05]  /*4310*/  @!P4 BRA `(.L_x_95) ;  /* 0x000000000004c947 */ /* 0x001fea0003800000 */
[----:B------:R0:W5:Y:S02]  /*4320*/  LDG.E.LTC128B R120, desc[UR36][R14.64+0x4] ;  /* 0x000004240e787981 */ /* 0x000164000c1e1920 */
.L_x_95:
[----:B------:R-:W-:Y:S05]  /*4330*/  BSYNC B1 ;  /* 0x0000000000017941 */ /* 0x000fea0003800000 */
.L_x_94:
[----:B-----5:R-:W-:Y:S01]  /*4340*/  FMUL R4, R120, R91 ;  /* 0x0000005b78047220 */ /* 0x020fe20000400000 */
[----:B------:R-:W-:Y:S01]  /*4350*/  @P4 IMAD.MOV.U32 R5, RZ, RZ, R61 ;  /* 0x000000ffff054224 */ /* 0x000fe200078e003d */
[----:B------:R-:W-:Y:S01]  /*4360*/  ISETP.GT.AND P6, PT, R3, 0x88, P6 ;  /* 0x000000880300780c */ /* 0x000fe200037c4270 */
[----:B------:R-:W-:Y:S01]  /*4370*/  BSSY B1, `(.L_x_96) ;  /* 0x0000006000017945 */ /* 0x000fe20003800000 */
[----:B------:R-:W-:Y:S01]  /*4380*/  FFMA R25, R25, R90, R4 ;  /* 0x0000005a19197223 */ /* 0x000fe20000000004 */
[----:B------:R-:W-:-:S05]  /*4390*/  @P4 IMAD.MOV.U32 R4, RZ, RZ, R60 ;  /* 0x000000ffff044224 */ /* 0x000fca00078e003c */
[----:B------:R2:W-:Y:S05]  /*43a0*/  @P4 STG.E desc[UR36][R4.64+0x4], R25 ;  /* 0x0000041904004986 */ /* 0x0005ea000c101924 */
[----:B------:R-:W-:Y:S05]  /*43b0*/  @!P6 BRA `(.L_x_97) ;  /* 0x000000000004e947 */ /* 0x000fea0003800000 */
[----:B------:R0:W5:Y:S02]  /*43c0*/  LDG.E.LTC128B R120, desc[UR36][R10.64] ;  /* 0x000000240a787981 */ /* 0x000164000c1e1920 */
.L_x_97:
[----:B------:R-:W-:Y:S05]  /*43d0*/  BSYNC B1 ;  /* 0x0000000000017941 */ /* 0x000fea0003800000 */
.L_x_96:
[----:B--2--5:R-:W-:Y:S01]  /*43e0*/  FMUL R5, R120, R91 ;  /* 0x0000005b78057220 */ /* 0x024fe20000400000 */
[----:B------:R-:W-:Y:S01]  /*43f0*/  ISETP.NE.AND P4, PT, R119, RZ, PT ;  /* 0x000000ff7700720c */ /* 0x000fe20003f85270 */
[----:B------:R-:W-:Y:S02]  /*4400*/  BSSY B1, `(.L_x_98) ;  /* 0x0000006000017945 */ /* 0x000fe40003800000 */
[----:B------:R-:W-:Y:S01]  /*4410*/  FFMA R5, R26, R90, R5 ;  /* 0x0000005a1a057223 */ /* 0x000fe20000000005 */
[----:B------:R-:W-:-:S04]  /*4420*/  ISETP.GT.AND P4, PT, R3, 0x88, P4 ;  /* 0x000000880300780c */ /* 0x000fc80002784270 */
[----:B------:R2:W-:Y:S09]  /*4430*/  @P6 STG.E desc[UR36][R62.64], R5 ;  /* 0x000000053e006986 */ /* 0x0005f2000c101924 */
[----:B------:R-:W-:Y:S05]  /*4440*/  @!P4 BRA `(.L_x_99) ;  /* 0x000000000004c947 */ /* 0x000fea0003800000 */
[----:B------:R0:W5:Y:S02]  /*4450*/  LDG.E.LTC128B R120, desc[UR36][R12.64+0x4] ;  /* 0x000004240c787981 */ /* 0x000164000c1e1920 */
.L_x_99:
[----:B------:R-:W-:Y:S05]  /*4460*/  BSYNC B1 ;  /* 0x0000000000017941 */ /* 0x000fea0003800000 */
.L_x_98:
[----:B-----5:R-:W-:Y:S01]  /*4470*/  FMUL R4, R120, R91 ;  /* 0x0000005b78047220 */ /* 0x020fe20000400000 */
[----:B------:R-:W-:Y:S01]  /*4480*/  ISETP.NE.AND P6, PT, R116, RZ, PT ;  /* 0x000000ff7400720c */ /* 0x000fe20003fc5270 */
[----:B------:R-:W-:Y:S02]  /*4490*/  BSSY B1, `(.L_x_100) ;  /* 0x0000006000017945 */ /* 0x000fe40003800000 */
[----:B------:R-:W-:-:S05]  /*44a0*/  FFMA R27, R27, R90, R4 ;  /* 0x0000005a1b1b7223 */ /* 0x000fca0000000004 */
[----:B------:R0:W-:Y:S01]  /*44b0*/  @P4 STG.E desc[UR36][R64.64+0x4], R27 ;  /* 0x0000041b40004986 */ /* 0x0001e2000c101924 */
[----:B------:R-:W-:-:S13]  /*44c0*/  ISETP.GT.AND P4, PT, R3, 0x80, P6 ;  /* 0x000000800300780c */ /* 0x000fda0003784270 */
[----:B0-----:R-:W-:Y:S05]  /*44d0*/  @!P4 BRA `(.L_x_101) ;  /* 0x000000000004c947 */ /* 0x001fea0003800000 */
[----:B------:R0:W5:Y:S02]  /*44e0*/  LDG.E.LTC128B R120, desc[UR36][R14.64+0x20] ;  /* 0x000020240e787981 */ /* 0x000164000c1e1920 */
.L_x_101:
[----:B------:R-:W-:Y:S05]  /*44f0*/  BSYNC B1 ;  /* 0x0000000000017941 */ /* 0x000fea0003800000 */
.L_x_100:
[----:B--2--5:R-:W-:Y:S01]  /*4500*/  FMUL R5, R120, R91 ;  /* 0x0000005b78057220 */ /* 0x024fe20000400000 */
[----:B------:R-:W-:Y:S01]  /*4510*/  @P4 IMAD.MOV.U32 R4, RZ, RZ, R60 ;  /* 0x000000ffff044224 */ /* 0x000fe200078e003c */
[----:B------:R-:W-:Y:S01]  /*4520*/  ISETP.NE.AND P6, PT, R117, RZ, PT ;  /* 0x000000ff7500720c */ /* 0x000fe20003fc5270 */
[----:B------:R-:W-:Y:S01]  /*4530*/  BSSY B1, `(.L_x_102) ;  /* 0x0000007000017945 */ /* 0x000fe20003800000 */
[----:B-1-34-:R-:W-:Y:S01]  /*4540*/  FFMA R9, R28, R90, R5 ;  /* 0x0000005a1c097223 */ /* 0x01afe20000000005 */
[----:B------:R-:W-:-:S05]  /*4550*/  @P4 MOV R5, R61 ;  /* 0x0000003d00054202 */ /* 0x000fca0000000f00 */
[----:B------:R1:W-:Y:S01]  /*4560*/  @P4 STG.E desc[UR36][R4.64+0x20], R9 ;  /* 0x0000200904004986 */ /* 0x0003e2000c101924 */
[----:B------:R-:W-:-:S13]  /*4570*/  ISETP.GT.AND P4, PT, R3, 0x80, P6 ;  /* 0x000000800300780c */ /* 0x000fda0003784270 */
[----:B-1----:R-:W-:Y:S05]  /*4580*/  @!P4 BRA `(.L_x_103) ;  /* 0x000000000004c947 */ /* 0x002fea0003800000 */
[----:B------:R1:W5:Y:S02]  /*4590*/  LDG.E.LTC128B R120, desc[UR36][R14.64+0x24] ;  /* 0x000024240e787981 */ /* 0x000364000c1e1920 */
.L_x_103:
[----:B------:R-:W-:Y:S05]  /*45a0*/  BSYNC B1 ;  /* 0x0000000000017941 */ /* 0x000fea0003800000 */
.L_x_102:
[----:B-----5:R-:W-:Y:S01]  /*45b0*/  FMUL R4, R120, R91 ;  /* 0x0000005b78047220 */ /* 0x020fe20000400000 */
[----:B------:R-:W-:Y:S01]  /*45c0*/  @P4 IMAD.MOV.U32 R5, RZ, RZ, R61 ;  /* 0x000000ffff054224 */ /* 0x000fe200078e003d */
[----:B------:R-:W-:Y:S02]  /*45d0*/  BSSY B1, `(.L_x_104) ;  /* 0x0000008000017945 */ /* 0x000fe40003800000 */
[----:B------:R-:W-:Y:S01]  /*45e0*/  FFMA R29, R29, R90, R4 ;  /* 0x0000005a1d1d7223 */ /* 0x000fe20000000004 */
[----:B------:R-:W-:-:S05]  /*45f0*/  @P4 IMAD.MOV.U32 R4, RZ, RZ, R60 ;  /* 0x000000ffff044224 */ /* 0x000fca00078e003c */
[----:B------:R2:W-:Y:S01]  /*4600*/  @P4 STG.E desc[UR36][R4.64+0x24], R29 ;  /* 0x0000241d04004986 */ /* 0x0005e2000c101924 */
[----:B------:R-:W-:-:S04]  /*4610*/  ISETP.NE.AND P4, PT, R116, RZ, PT ;  /* 0x000000ff7400720c */ /* 0x000fc80003f85270 */
[----:B------:R-:W-:-:S13]  /*4620*/  ISETP.GT.AND P4, PT, R3, 0x88, P4 ;  /* 0x000000880300780c */ /* 0x000fda0002784270 */
[----:B--2---:R-:W-:Y:S05]  /*4630*/  @!P4 BRA `(.L_x_105) ;  /* 0x000000000004c947 */ /* 0x004fea0003800000 */
[----:B------:R2:W5:Y:S02]  /*4640*/  LDG.E.LTC128B R120, desc[UR36][R12.64+0x20] ;  /* 0x000020240c787981 */ /* 0x000564000c1e1920 */
.L_x_105:
[----:B------:R-:W-:Y:S05]  /*4650*/  BSYNC B1 ;  /* 0x0000000000017941 */ /* 0x000fea0003800000 */
.L_x_104:
[----:B-----5:R-:W-:Y:S01]  /*4660*/  FMUL R5, R120, R91 ;  /* 0x0000005b78057220 */ /* 0x020fe20000400000 */
[----:B------:R-:W-:Y:S03]  /*4670*/  BSSY B1, `(.L_x_106) ;  /* 0x0000006000017945 */ /* 0x000fe60003800000 */
[----:B------:R-:W-:-:S05]  /*4680*/  FFMA R5, R30, R90, R5 ;  /* 0x0000005a1e057223 */ /* 0x000fca0000000005 */
[----:B------:R3:W-:Y:S01]  /*4690*/  @P4 STG.E desc[UR36][R6.64+0x20], R5 ;  /* 0x0000200506004986 */ /* 0x0007e2000c101924 */
[----:B------:R-:W-:-:S13]  /*46a0*/  ISETP.GT.AND P4, PT, R3, 0x88, P6 ;  /* 0x000000880300780c */ /* 0x000fda0003784270 */
[----:B---3--:R-:W-:Y:S05]  /*46b0*/  @!P4 BRA `(.L_x_107) ;  /* 0x000000000004c947 */ /* 0x008fea0003800000 */
[----:B------:R3:W5:Y:S02]  /*46c0*/  LDG.E.LTC128B R120, desc[UR36][R12.64+0x24] ;  /* 0x000024240c787981 */ /* 0x000764000c1e1920 */
.L_x_107:
[----:B------:R-:W-:Y:S05]  /*46d0*/  BSYNC B1 ;  /* 0x0000000000017941 */ /* 0x000fea0003800000 */
.L_x_106:
[----:B-----5:R-:W-:Y:S01]  /*46e0*/  FMUL R4, R120, R91 ;  /* 0x0000005b78047220 */ /* 0x020fe20000400000 */
[----:B------:R-:W-:Y:S01]  /*46f0*/  @P4 IMAD.MOV.U32 R5, RZ, RZ, R7 ;  /* 0x000000ffff054224 */ /* 0x000fe200078e0007 */
[----:B------:R-:W-:Y:S01]  /*4700*/  ISETP.NE.AND P6, PT, R114, RZ, PT ;  /* 0x000000ff7200720c */ /* 0x000fe20003fc5270 */
[----:B------:R-:W-:Y:S01]  /*4710*/  BSSY B1, `(.L_x_108) ;  /* 0x0000007000017945 */ /* 0x000fe20003800000 */
[----:B------:R-:W-:Y:S01]  /*4720*/  FFMA R31, R31, R90, R4 ;  /* 0x0000005a1f1f7223 */ /* 0x000fe20000000004 */
[----:B------:R-:W-:-:S05]  /*4730*/  @P4 IMAD.MOV.U32 R4, RZ, RZ, R6 ;  /* 0x000000ffff044224 */ /* 0x000fca00078e0006 */
[----:B------:R4:W-:Y:S01]  /*4740*/  @P4 STG.E desc[UR36][R4.64+0x24], R31 ;  /* 0x0000241f04004986 */ /* 0x0009e2000c101924 */
[----:B------:R-:W-:-:S13]  /*4750*/  ISETP.GT.AND P4, PT, R3, 0x80, P6 ;  /* 0x000000800300780c */ /* 0x000fda0003784270 */
[----:B----4-:R-:W-:Y:S05]  /*4760*/  @!P4 BRA `(.L_x_109) ;  /* 0x000000000004c947 */ /* 0x010fea0003800000 */
[----:B------:R4:W5:Y:S02]  /*4770*/  LDG.E.LTC128B R120, desc[UR36][R14.64+0x40] ;  /* 0x000040240e787981 */ /* 0x000964000c1e1920 */
.L_x_109:
[----:B------:R-:W-:Y:S05]  /*4780*/  BSYNC B1 ;  /* 0x0000000000017941 */ /* 0x000fea0003800000 */
.L_x_108:
        /* <DEDUP_REMOVED lines=8> */
[----:B0-----:R-:W-:Y:S05]  /*4810*/  @!P4 BRA `(.L_x_111) ;  /* 0x000000000004c947 */ /* 0x001fea0003800000 */
[----:B------:R0:W5:Y:S02]  /*4820*/  LDG.E.LTC128B R120, desc[UR36][R14.64+0x44] ;  /* 0x000044240e787981 */ /* 0x000164000c1e1920 */
.L_x_111:
[----:B------:R-:W-:Y:S05]  /*4830*/  BSYNC B1 ;  /* 0x0000000000017941 */ /* 0x000fea0003800000 */
.L_x_110:
        /* <DEDUP_REMOVED lines=8> */
[----:B0-----:R-:W-:Y:S05]  /*48c0*/  @!P4 BRA `(.L_x_113) ;  /* 0x000000000004c947 */ /* 0x001fea0003800000 */
[----:B------:R0:W5:Y:S02]  /*48d0*/  LDG.E.LTC128B R120, desc[UR36][R12.64+0x40] ;  /* 0x000040240c787981 */ /* 0x000164000c1e1920 */
.L_x_113:
[----:B------:R-:W-:Y:S05]  /*48e0*/  BSYNC B1 ;  /* 0x0000000000017941 */ /* 0x000fea0003800000 */
.L_x_112:
        /* <DEDUP_REMOVED lines=9> */
.L_x_115:
[----:B------:R-:W-:Y:S05]  /*4980*/  BSYNC B1 ;  /* 0x0000000000017941 */ /* 0x000fea0003800000 */
.L_x_114:
        /* <DEDUP_REMOVED lines=10> */
.L_x_117:
[----:B------:R-:W-:Y:S05]  /*4a30*/  BSYNC B1 ;  /* 0x0000000000017941 */ /* 0x000fea0003800000 */
.L_x_116:
        /* <DEDUP_REMOVED lines=10> */
.L_x_119:
[----:B------:R-:W-:Y:S05]  /*4ae0*/  BSYNC B1 ;  /* 0x0000000000017941 */ /* 0x000fea0003800000 */
.L_x_118:
        /* <DEDUP_REMOVED lines=10> */
.L_x_121:
[----:B------:R-:W-:Y:S05]  /*4b90*/  BSYNC B1 ;  /* 0x0000000000017941 */ /* 0x000fea0003800000 */
.L_x_120:
        /* <DEDUP_REMOVED lines=9> */
.L_x_123:
[----:B------:R-:W-:Y:S05]  /*4c30*/  BSYNC B1 ;  /* 0x0000000000017941 */ /* 0x000fea0003800000 */
.L_x_122:
        /* <DEDUP_REMOVED lines=10> */
.L_x_125:
[----:B------:R-:W-:Y:S05]  /*4ce0*/  BSYNC B1 ;  /* 0x0000000000017941 */ /* 0x000fea0003800000 */
.L_x_124:
        /* <DEDUP_REMOVED lines=10> */
.L_x_127:
[----:B------:R-:W-:Y:S05]  /*4d90*/  BSYNC B1 ;  /* 0x0000000000017941 */ /* 0x000fea0003800000 */
.L_x_126:
        /* <DEDUP_REMOVED lines=10> */
.L_x_129:
[----:B------:R-:W-:Y:S05]  /*4e40*/  BSYNC B1 ;  /* 0x0000000000017941 */ /* 0x000fea0003800000 */
.L_x_128:
        /* <DEDUP_REMOVED lines=9> */
.L_x_131:
[----:B------:R-:W-:Y:S05]  /*4ee0*/  BSYNC B1 ;  /* 0x0000000000017941 */ /* 0x000fea0003800000 */
.L_x_130:
[----:B-----5:R-:W-:Y:S01]  /*4ef0*/  FMUL R4, R120, R91 ;  /* 0x0000005b78047220 */ /* 0x020fe20000400000 */
[----:B------:R-:W-:Y:S01]  /*4f00*/  @P4 IMAD.MOV.U32 R5, RZ, RZ, R7 ;  /* 0x000000ffff054224 */ /* 0x000fe200078e0007 */
[----:B------:R-:W-:Y:S01]  /*4f10*/  ISETP.NE.AND P6, PT, R70, RZ, PT ;  /* 0x000000ff4600720c */ /* 0x000fe20003fc5270 */
[----:B------:R-:W-:Y:S01]  /*4f20*/  BSSY B1, `(.L_x_132) ;  /* 0x0000007000017945 */ /* 0x000fe20003800000 */
[----:B------:R-:W-:Y:S01]  /*4f30*/  FFMA R43, R43, R90, R4 ;  /* 0x0000005a2b2b7223 */ /* 0x000fe20000000004 */
[----:B------:R-:W-:-:S05]  /*4f40*/  @P4 MOV R4, R6 ;  /* 0x0000000600044202 */ /* 0x000fca0000000f00 */
[----:B------:R0:W-:Y:S01]  /*4f50*/  @P4 STG.E desc[UR36][R4.64+0x84], R43 ;  /* 0x0000842b04004986 */ /* 0x0001e2000c101924 */
[----:B------:R-:W-:-:S13]  /*4f60*/  ISETP.GT.AND P4, PT, R3, 0x80, P6 ;  /* 0x000000800300780c */ /* 0x000fda0003784270 */
[----:B0-----:R-:W-:Y:S05]  /*4f70*/  @!P4 BRA `(.L_x_133) ;  /* 0x000000000004c947 */ /* 0x001fea0003800000 */
[----:B------:R0:W5:Y:S02]  /*4f80*/  LDG.E.LTC128B R120, desc[UR36][R14.64+0xa0] ;  /* 0x0000a0240e787981 */ /* 0x000164000c1e1920 */
.L_x_133:
[----:B------:R-:W-:Y:S05]  /*4f90*/  BSYNC B1 ;  /* 0x0000000000017941 */ /* 0x000fea0003800000 */
.L_x_132:
        /* <DEDUP_REMOVED lines=9> */
.L_x_135:
[----:B------:R-:W-:Y:S05]  /*5030*/  BSYNC B1 ;  /* 0x0000000000017941 */ /* 0x000fea0003800000 */
.L_x_134:
        /* <DEDUP_REMOVED lines=9> */
.L_x_137:
[----:B------:R-:W-:Y:S05]  /*50d0*/  BSYNC B1 ;  /* 0x0000000000017941 */ /* 0x000fea0003800000 */
.L_x_136:
        /* <DEDUP_REMOVED lines=9> */
.L_x_139:
[----:B------:R-:W-:Y:S05]  /*5170*/  BSYNC B1 ;  /* 0x0000000000017941 */ /* 0x000fea0003800000 */
.L_x_138:
[----:B0----5:R-:W-:Y:S01]  /*5180*/  FMUL R4, R120, R91 ;  /* 0x0000005b78047220 */ /* 0x021fe20000400000 */
[----:B------:R-:W-:Y:S01]  /*5190*/  @P5 MOV R5, R7 ;  /* 0x0000000700055202 */ /* 0x000fe20000000f00 */
[----:B------:R-:W-:Y:S01]  /*51a0*/  BSSY B1, `(.L_x_140) ;  /* 0x0000007000017945 */ /* 0x000fe20003800000 */
[----:B------:R-:W-:Y:S01]  /*51b0*/  ISETP.GT.AND P4, PT, R3, 0x80, P3 ;  /* 0x000000800300780c */ /* 0x000fe20001f84270 */
[----:B------:R-:W-:Y:S01]  /*51c0*/  FFMA R47, R47, R90, R4 ;  /* 0x0000005a2f2f7223 */ /* 0x000fe20000000004 */
[----:B------:R-:W-:-:S05]  /*51d0*/  @P5 IMAD.MOV.U32 R4, RZ, RZ, R6 ;  /* 0x000000ffff045224 */ /* 0x000fca00078e0006 */
[----:B------:R0:W-:Y:S06]  /*51e0*/  @P5 STG.E desc[UR36][R4.64+0xa4], R47 ;  /* 0x0000a42f04005986 */ /* 0x0001ec000c101924 */
[----:B------:R-:W-:Y:S05]  /*51f0*/  @!P4 BRA `(.L_x_141) ;  /* 0x000000000004c947 */ /* 0x000fea0003800000 */
[----:B------:R0:W5:Y:S02]  /*5200*/  LDG.E.LTC128B R120, desc[UR36][R14.64+0xc0] ;  /* 0x0000c0240e787981 */ /* 0x000164000c1e1920 */
.L_x_141:
[----:B------:R-:W-:Y:S05]  /*5210*/  BSYNC B1 ;  /* 0x0000000000017941 */ /* 0x000fea0003800000 */
.L_x_140:
[----:B0----5:R-:W-:Y:S01]  /*5220*/  FMUL R5, R120, R91 ;  /* 0x0000005b78057220 */ /* 0x021fe20000400000 */
        /* <DEDUP_REMOVED lines=8> */
.L_x_143:
[----:B------:R-:W-:Y:S05]  /*52b0*/  BSYNC B1 ;  /* 0x0000000000017941 */ /* 0x000fea0003800000 */
.L_x_142:
        /* <DEDUP_REMOVED lines=9> */
.L_x_145:
[----:B------:R-:W-:Y:S05]  /*5350*/  BSYNC B1 ;  /* 0x0000000000017941 */ /* 0x000fea0003800000 */
.L_x_144:
        /* <DEDUP_REMOVED lines=9> */
.L_x_147:
[----:B------:R-:W-:Y:S05]  /*53f0*/  BSYNC B1 ;  /* 0x0000000000017941 */ /* 0x000fea0003800000 */
.L_x_146:
        /* <DEDUP_REMOVED lines=9> */
.L_x_149:
[----:B------:R-:W-:Y:S05]  /*5490*/  BSYNC B1 ;  /* 0x0000000000017941 */ /* 0x000fea0003800000 */
.L_x_148:
        /* <DEDUP_REMOVED lines=9> */
.L_x_151:
[----:B------:R-:W-:Y:S05]  /*5530*/  BSYNC B1 ;  /* 0x0000000000017941 */ /* 0x000fea0003800000 */
.L_x_150:
[----:B0----5:R-:W-:Y:S01]  /*5540*/  FMUL R4, R120, R91 ;  /* 0x0000005b78047220 */ /* 0x021fe20000400000 */
[----:B------:R-:W-:Y:S01]  /*5550*/  ISETP.GT.AND P1, PT, R3, 0x88, P1 ;  /* 0x000000880300780c */ /* 0x000fe20000f24270 */
[----:B------:R-:W-:Y:S02]  /*5560*/  BSSY B1, `(.L_x_152) ;  /* 0x0000005000017945 */ /* 0x000fe40003800000 */
[----:B------:R-:W-:-:S05]  /*5570*/  FFMA R53, R53, R90, R4 ;  /* 0x0000005a35357223 */ /* 0x000fca0000000004 */
[----:B------:R0:W-:Y:S05]  /*5580*/  @P2 STG.E desc[UR36][R60.64+0xe4], R53 ;  /* 0x0000e4353c002986 */ /* 0x0001ea000c101924 */
[----:B------:R-:W-:Y:S05]  /*5590*/  @!P1 BRA `(.L_x_153) ;  /* 0x0000000000049947 */ /* 0x000fea0003800000 */
[----:B------:R0:W5:Y:S02]  /*55a0*/  LDG.E.LTC128B R120, desc[UR36][R12.64+0xe0] ;  /* 0x0000e0240c787981 */ /* 0x000164000c1e1920 */
.L_x_153:
[----:B------:R-:W-:Y:S05]  /*55b0*/  BSYNC B1 ;  /* 0x0000000000017941 */ /* 0x000fea0003800000 */
.L_x_152:
        /* <DEDUP_REMOVED lines=9> */
.L_x_155:
[----:B------:R-:W-:Y:S05]  /*5650*/  BSYNC B1 ;  /* 0x0000000000017941 */ /* 0x000fea0003800000 */
.L_x_154:
[----:B-----5:R-:W-:-:S04]  /*5660*/  FMUL R120, R120, R91 ;  /* 0x0000005b78787220 */ /* 0x020fc80000400000 */
[----:B------:R-:W-:Y:S01]  /*5670*/  FFMA R55, R55, R90, R120 ;  /* 0x0000005a37377223 */ /* 0x000fe20000000078 */
[----:B------:R-:W-:Y:S06]  /*5680*/  @!P0 BRA `(.L_x_156) ;  /* 0x00000010007c8947 */ /* 0x000fec0003800000 */
[----:B------:R0:W-:Y:S01]  /*5690*/  STG.E desc[UR36][R6.64+0xe4], R55 ;  /* 0x0000e43706007986 */ /* 0x0001e2000c101924 */
[----:B------:R-:W-:Y:S05]  /*56a0*/  BRA `(.L_x_156) ;  /* 0x0000001000747947 */ /* 0x000fea0003800000 */
.L_x_33:
[----:B------:R-:W-:Y:S01]  /*56b0*/  ULDC.64 UR4, c[0x0][0x5c0] ;  /* 0x0001700000047ab9 */ /* 0x000fe20000000a00 */
[----:B------:R-:W-:Y:S01]  /*56c0*/  ISETP.GT.AND P4, PT, R4, 0x1, PT ;  /* 0x000000010400780c */ /* 0x000fe20003f84270 */
[-C--:B------:R-:W-:Y:S01]  /*56d0*/  FMUL R5, R56, R90.reuse ;  /* 0x0000005a38057220 */ /* 0x080fe20000400000 */
[----:B------:R-:W-:Y:S01]  /*56e0*/  LEA R8, P1, R20, UR4, 0x2 ;  /* 0x0000000414087c11 */ /* 0x000fe2000f8210ff */
[C---:B------:R-:W-:Y:S02]  /*56f0*/  IMAD.SHL.U32 R15, R92.reuse, 0x4, RZ ;  /* 0x000000045c0f7824 */ /* 0x040fe400078e00ff */
[-C--:B------:R-:W-:Y:S01]  /*5700*/  FMUL R57, R57, R90.reuse ;  /* 0x0000005a39397220 */ /* 0x080fe20000400000 */
[----:B------:R-:W-:Y:S01]  /*5710*/  SHF.L.U64.HI R7, R92, 0x2, R95 ;  /* 0x000000025c077819 */ /* 0x000fe2000001025f */
[-C--:B------:R-:W-:Y:S01]  /*5720*/  FMUL R59, R59, R90.reuse ;  /* 0x0000005a3b3b7220 */ /* 0x080fe20000400000 */
[----:B------:R-:W-:Y:S01]  /*5730*/  LEA.HI.X R9, R20, UR5, R103, 0x2, P1 ;  /* 0x0000000514097c11 */ /* 0x000fe200088f1467 */
[----:B------:R-:W-:Y:S01]  /*5740*/  IMAD.SHL.U32 R103, R93, 0x4, RZ ;  /* 0x000000045d677824 */ /* 0x000fe200078e00ff */
[----:B------:R-:W-:Y:S01]  /*5750*/  ISETP.GT.AND P1, PT, R3, RZ, P4 ;  /* 0x000000ff0300720c */ /* 0x000fe20002724270 */
[----:B------:R-:W-:Y:S01]  /*5760*/  FMUL R13, R58, R90 ;  /* 0x0000005a3a0d7220 */ /* 0x000fe20000400000 */
[----:B------:R-:W-:Y:S01]  /*5770*/  IADD3 R10, P2, R15, R8, RZ ;  /* 0x000000080f0a7210 */ /* 0x000fe20007f5e0ff */
[----:B------:R0:W-:Y:S01]  /*5780*/  @P0 STG.E desc[UR36][R8.64], R5 ;  /* 0x0000000508000986 */ /* 0x0001e2000c101924 */
[----:B------:R-:W-:Y:S01]  /*5790*/  ISETP.GT.AND P0, PT, R3, 0x8, P4 ;  /* 0x000000080300780c */ /* 0x000fe20002704270 */
[-C--:B------:R-:W-:Y:S01]  /*57a0*/  FMUL R61, R61, R90.reuse ;  /* 0x0000005a3d3d7220 */ /* 0x080fe20000400000 */
[----:B------:R-:W-:Y:S01]  /*57b0*/  SHF.L.U64.HI R23, R93, 0x2, R94 ;  /* 0x000000025d177819 */ /* 0x000fe2000001025e */
[----:B------:R-:W-:Y:S01]  /*57c0*/  IMAD.X R11, R7, 0x1, R9, P2 ;  /* 0x00000001070b7824 */ /* 0x000fe200010e0609 */
[C---:B------:R-:W-:Y:S01]  /*57d0*/  ISETP.GT.AND P5, PT, R4.reuse, 0x8, PT ;  /* 0x000000080400780c */ /* 0x040fe20003fa4270 */
[-C--:B------:R-:W-:Y:S01]  /*57e0*/  FMUL R63, R63, R90.reuse ;  /* 0x0000005a3f3f7220 */ /* 0x080fe20000400000 */
[----:B------:R-:W-:Y:S01]  /*57f0*/  ISETP.GT.AND P4, PT, R4, 0x9, PT ;  /* 0x000000090400780c */ /* 0x000fe20003f84270 */
[----:B------:R-:W-:Y:S01]  /*5800*/  FMUL R65, R65, R90 ;  /* 0x0000005a41417220 */ /* 0x000fe20000400000 */
[----:B------:R-:W-:Y:S01]  /*5810*/  ISETP.GT.AND P3, PT, R3, 0x8, P6 ;  /* 0x000000080300780c */ /* 0x000fe20003764270 */
[----:B------:R-:W-:Y:S01]  /*5820*/  @P1 STG.E desc[UR36][R8.64+0x4], R57 ;  /* 0x0000043908001986 */ /* 0x000fe2000c101924 */
[----:B------:R-:W-:Y:S01]  /*5830*/  IADD3 R6, P1, P2, R103, R8, R15 ;  /* 0x0000000867067210 */ /* 0x000fe20007a3e00f */
[-C--:B0-----:R-:W-:Y:S01]  /*5840*/  FMUL R5, R60, R90.reuse ;  /* 0x0000005a3c057220 */ /* 0x081fe20000400000 */
[-C--:B------:R-:W-:Y:S01]  /*5850*/  FMUL R67, R67, R90.reuse ;  /* 0x0000005a43437220 */ /* 0x080fe20000400000 */
[----:B------:R-:W-:Y:S01]  /*5860*/  @P0 STG.E desc[UR36][R10.64+0x4], R59 ;  /* 0x0000043b0a000986 */ /* 0x000fe2000c101924 */
[----:B------:R-:W-:Y:S01]  /*5870*/  IADD3.X R7, R23, R9, R7, P1, P2 ;  /* 0x0000000917077210 */ /* 0x000fe20000fe4407 */
[-C--:B------:R-:W-:Y:S01]  /*5880*/  FMUL R69, R69, R90.reuse ;  /* 0x0000005a45457220 */ /* 0x080fe20000400000 */
[----:B------:R-:W-:Y:S01]  /*5890*/  ISETP.GT.AND P1, PT, R3, RZ, P5 ;  /* 0x000000ff0300720c */ /* 0x000fe20002f24270 */
[-C--:B------:R-:W-:Y:S01]  /*58a0*/  FMUL R71, R71, R90.reuse ;  /* 0x0000005a47477220 */ /* 0x080fe20000400000 */
[----:B------:R-:W-:Y:S01]  /*58b0*/  ISETP.GT.AND P0, PT, R3, RZ, P4 ;  /* 0x000000ff0300720c */ /* 0x000fe20002704270 */
[-C--:B------:R-:W-:Y:S01]  /*58c0*/  FMUL R73, R73, R90.reuse ;  /* 0x0000005a49497220 */ /* 0x080fe20000400000 */
[C---:B------:R-:W-:Y:S01]  /*58d0*/  ISETP.GT.AND P2, PT, R4.reuse, 0x11, PT ;  /* 0x000000110400780c */ /* 0x040fe20003f44270 */
[----:B------:R0:W-:Y:S01]  /*58e0*/  @P3 STG.E desc[UR36][R10.64], R13 ;  /* 0x0000000d0a003986 */ /* 0x0001e2000c101924 */
[C---:B------:R-:W-:Y:S01]  /*58f0*/  ISETP.GT.AND P3, PT, R4.reuse, 0x10, PT ;  /* 0x000000100400780c */ /* 0x040fe20003f64270 */
[-C--:B------:R-:W-:Y:S01]  /*5900*/  FMUL R75, R75, R90.reuse ;  /* 0x0000005a4b4b7220 */ /* 0x080fe20000400000 */
[-C--:B------:R-:W-:Y:S01]  /*5910*/  FMUL R77, R77, R90.reuse ;  /* 0x0000005a4d4d7220 */ /* 0x080fe20000400000 */
[-C--:B------:R-:W-:Y:S01]  /*5920*/  FMUL R79, R79, R90.reuse ;  /* 0x0000005a4f4f7220 */ /* 0x080fe20000400000 */
[-C--:B------:R-:W-:Y:S01]  /*5930*/  FMUL R81, R81, R90.reuse ;  /* 0x0000005a51517220 */ /* 0x080fe20000400000 */
[-C--:B------:R-:W-:Y:S01]  /*5940*/  FMUL R83, R83, R90.reuse ;  /* 0x0000005a53537220 */ /* 0x080fe20000400000 */
[-C--:B------:R-:W-:Y:S01]  /*5950*/  FMUL R85, R85, R90.reuse ;  /* 0x0000005a55557220 */ /* 0x080fe20000400000 */
[----:B------:R1:W-:Y:S01]  /*5960*/  @P1 STG.E desc[UR36][R8.64+0x20], R5 ;  /* 0x0000200508001986 */ /* 0x0003e2000c101924 */
[----:B------:R-:W-:Y:S01]  /*5970*/  ISETP.GT.AND P1, PT, R3, 0x8, P5 ;  /* 0x000000080300780c */ /* 0x000fe20002f24270 */
[-C--:B------:R-:W-:Y:S01]  /*5980*/  FMUL R87, R87, R90.reuse ;  /* 0x0000005a57577220 */ /* 0x080fe20000400000 */
[----:B------:R-:W-:Y:S01]  /*5990*/  ISETP.GT.AND P5, PT, R4, 0x28, PT ;  /* 0x000000280400780c */ /* 0x000fe20003fa4270 */
[----:B------:R-:W-:Y:S01]  /*59a0*/  @P0 STG.E desc[UR36][R8.64+0x24], R61 ;  /* 0x0000243d08000986 */ /* 0x000fe2000c101924 */
[----:B------:R-:W-:Y:S01]  /*59b0*/  ISETP.GT.AND P0, PT, R3, 0x8, P4 ;  /* 0x000000080300780c */ /* 0x000fe20002704270 */
[-C--:B0-----:R-:W-:Y:S01]  /*59c0*/  FMUL R13, R62, R90.reuse ;  /* 0x0000005a3e0d7220 */ /* 0x081fe20000400000 */
[----:B------:R-:W-:Y:S01]  /*59d0*/  ISETP.GT.AND P4, PT, R4, 0x30, PT ;  /* 0x000000300400780c */ /* 0x000fe20003f84270 */
[-C--:B------:R-:W-:Y:S01]  /*59e0*/  FMUL R25, R25, R90.reuse ;  /* 0x0000005a19197220 */ /* 0x080fe20000400000 */
[----:B------:R-:W-:Y:S01]  /*59f0*/  P2R R57, PR, RZ, 0x20 ;  /* 0x00000020ff397803 */ /* 0x000fe20000000000 */
[-C--:B------:R-:W-:Y:S01]  /*5a00*/  FMUL R27, R27, R90.reuse ;  /* 0x0000005a1b1b7220 */ /* 0x080fe20000400000 */
[-C--:B------:R-:W-:Y:S01]  /*5a10*/  FMUL R29, R29, R90.reuse ;  /* 0x0000005a1d1d7220 */ /* 0x080fe20000400000 */
[-C--:B-1----:R-:W-:Y:S01]  /*5a20*/  FMUL R5, R64, R90.reuse ;  /* 0x0000005a40057220 */ /* 0x082fe20000400000 */
[-C--:B------:R-:W-:Y:S01]  /*5a30*/  FMUL R31, R31, R90.reuse ;  /* 0x0000005a1f1f7220 */ /* 0x080fe20000400000 */
[----:B------:R0:W-:Y:S01]  /*5a40*/  @P1 STG.E desc[UR36][R10.64+0x20], R13 ;  /* 0x0000200d0a001986 */ /* 0x0001e2000c101924 */
[----:B------:R-:W-:Y:S01]  /*5a50*/  ISETP.GT.AND P1, PT, R4, 0x19, PT ;  /* 0x000000190400780c */ /* 0x000fe20003f24270 */
[-C--:B------:R-:W-:Y:S01]  /*5a60*/  FMUL R33, R33, R90.reuse ;  /* 0x0000005a21217220 */ /* 0x080fe20000400000 */
[-C--:B------:R-:W-:Y:S01]  /*5a70*/  FMUL R35, R35, R90.reuse ;  /* 0x0000005a23237220 */ /* 0x080fe20000400000 */
[----:B------:R-:W-:Y:S01]  /*5a80*/  @P0 STG.E desc[UR36][R10.64+0x24], R63 ;  /* 0x0000243f0a000986 */ /* 0x000fe2000c101924 */
[----:B------:R-:W-:Y:S01]  /*5a90*/  ISETP.GT.AND P0, PT, R3, RZ, P3 ;  /* 0x000000ff0300720c */ /* 0x000fe20001f04270 */
[-C--:B------:R-:W-:Y:S01]  /*5aa0*/  FMUL R37, R37, R90.reuse ;  /* 0x0000005a25257220 */ /* 0x080fe20000400000 */
[-C--:B------:R-:W-:Y:S01]  /*5ab0*/  FMUL R39, R39, R90.reuse ;  /* 0x0000005a27277220 */ /* 0x080fe20000400000 */
[-C--:B------:R-:W-:Y:S01]  /*5ac0*/  FMUL R41, R41, R90.reuse ;  /* 0x0000005a29297220 */ /* 0x080fe20000400000 */
[-C--:B------:R-:W-:Y:S01]  /*5ad0*/  FMUL R43, R43, R90.reuse ;  /* 0x0000005a2b2b7220 */ /* 0x080fe20000400000 */
[-C--:B------:R-:W-:Y:S01]  /*5ae0*/  FMUL R45, R45, R90.reuse ;  /* 0x0000005a2d2d7220 */ /* 0x080fe20000400000 */
[-C--:B------:R-:W-:Y:S01]  /*5af0*/  FMUL R47, R47, R90.reuse ;  /* 0x0000005a2f2f7220 */ /* 0x080fe20000400000 */
[-C--:B0-----:R-:W-:Y:S01]  /*5b00*/  FMUL R13, R66, R90.reuse ;  /* 0x0000005a420d7220 */ /* 0x081fe20000400000 */
[-C--:B------:R-:W-:Y:S01]  /*5b10*/  FMUL R49, R49, R90.reuse ;  /* 0x0000005a31317220 */ /* 0x080fe20000400000 */
[-C--:B------:R-:W-:Y:S01]  /*5b20*/  FMUL R51, R51, R90.reuse ;  /* 0x0000005a33337220 */ /* 0x080fe20000400000 */
[-C--:B------:R-:W-:Y:S01]  /*5b30*/  FMUL R53, R53, R90.reuse ;  /* 0x0000005a35357220 */ /* 0x080fe20000400000 */
[----:B------:R-:W-:-:S02]  /*5b40*/  FMUL R55, R55, R90 ;  /* 0x0000005a37377220 */ /* 0x000fc40000400000 */
[----:B------:R0:W-:Y:S01]  /*5b50*/  @P0 STG.E desc[UR36][R8.64+0x40], R5 ;  /* 0x0000400508000986 */ /* 0x0001e2000c101924 */
[----:B------:R-:W-:Y:S01]  /*5b60*/  ISETP.GT.AND P0, PT, R3, RZ, P2 ;  /* 0x000000ff0300720c */ /* 0x000fe20001704270 */
[----:B0-----:R-:W-:-:S12]  /*5b70*/  FMUL R5, R68, R90 ;  /* 0x0000005a44057220 */ /* 0x001fd80000400000 */
[----:B------:R-:W-:Y:S01]  /*5b80*/  @P0 STG.E desc[UR36][R8.64+0x44], R65 ;  /* 0x0000444108000986 */ /* 0x000fe2000c101924 */
[----:B------:R-:W-:Y:S02]  /*5b90*/  ISETP.GT.AND P0, PT, R3, 0x8, P3 ;  /* 0x000000080300780c */ /* 0x000fe40001f04270 */
[----:B------:R-:W-:-:S04]  /*5ba0*/  ISETP.GT.AND P3, PT, R4, 0x29, PT ;  /* 0x000000290400780c */ /* 0x000fc80003f64270 */
[----:B------:R-:W-:-:S07]  /*5bb0*/  P2R R56, PR, RZ, 0x8 ;  /* 0x00000008ff387803 */ /* 0x000fce0000000000 */
[----:B------:R0:W-:Y:S01]  /*5bc0*/  @P0 STG.E desc[UR36][R10.64+0x40], R13 ;  /* 0x0000400d0a000986 */ /* 0x0001e2000c101924 */
[----:B------:R-:W-:Y:S02]  /*5bd0*/  ISETP.GT.AND P0, PT, R3, 0x8, P2 ;  /* 0x000000080300780c */ /* 0x000fe40001704270 */
[----:B------:R-:W-:Y:S01]  /*5be0*/  ISETP.GT.AND P2, PT, R4, 0x18, PT ;  /* 0x000000180400780c */ /* 0x000fe20003f44270 */
[----:B0-----:R-:W-:-:S10]  /*5bf0*/  FMUL R13, R70, R90 ;  /* 0x0000005a460d7220 */ /* 0x001fd40000400000 */
[----:B------:R-:W-:Y:S01]  /*5c00*/  @P0 STG.E desc[UR36][R10.64+0x44], R67 ;  /* 0x000044430a000986 */ /* 0x000fe2000c101924 */
[----:B------:R-:W-:-:S13]  /*5c10*/  ISETP.GT.AND P0, PT, R3, RZ, P2 ;  /* 0x000000ff0300720c */ /* 0x000fda0001704270 */
[----:B------:R0:W-:Y:S01]  /*5c20*/  @P0 STG.E desc[UR36][R8.64+0x60], R5 ;  /* 0x0000600508000986 */ /* 0x0001e2000c101924 */
[----:B------:R-:W-:Y:S01]  /*5c30*/  ISETP.GT.AND P0, PT, R3, RZ, P1 ;  /* 0x000000ff0300720c */ /* 0x000fe20000f04270 */
[----:B0-----:R-:W-:-:S12]  /*5c40*/  FMUL R5, R72, R90 ;  /* 0x0000005a48057220 */ /* 0x001fd80000400000 */
[----:B------:R-:W-:Y:S01]  /*5c50*/  @P0 STG.E desc[UR36][R8.64+0x64], R69 ;  /* 0x0000644508000986 */ /* 0x000fe2000c101924 */
[----:B------:R-:W-:Y:S02]  /*5c60*/  ISETP.GT.AND P0, PT, R3, 0x8, P2 ;  /* 0x000000080300780c */ /* 0x000fe40001704270 */
[----:B------:R-:W-:-:S11]  /*5c70*/  ISETP.GT.AND P2, PT, R4, 0x20, PT ;  /* 0x000000200400780c */ /* 0x000fd60003f44270 */
        /* <DEDUP_REMOVED lines=13> */
[----:B------:R-:W-:Y:S01]  /*5d50*/  ISETP.GT.AND P0, PT, R3, 0x8, P1 ;  /* 0x000000080300780c */ /* 0x000fe20000f04270 */
[----:B0-----:R-:W-:-:S12]  /*5d60*/  FMUL R13, R78, R90 ;  /* 0x0000005a4e0d7220 */ /* 0x001fd80000400000 */
[----:B------:R-:W-:Y:S01]  /*5d70*/  @P0 STG.E desc[UR36][R10.64+0x84], R75 ;  /* 0x0000844b0a000986 */ /* 0x000fe2000c101924 */
[----:B------:R-:W-:-:S13]  /*5d80*/  ISETP.GT.AND P0, PT, R3, RZ, P5 ;  /* 0x000000ff0300720c */ /* 0x000fda0002f04270 */
[----:B------:R0:W-:Y:S01]  /*5d90*/  @P0 STG.E desc[UR36][R8.64+0xa0], R5 ;  /* 0x0000a00508000986 */ /* 0x0001e2000c101924 */
[----:B------:R-:W-:Y:S01]  /*5da0*/  ISETP.GT.AND P0, PT, R3, RZ, P3 ;  /* 0x000000ff0300720c */ /* 0x000fe20001f04270 */
[----:B0-----:R-:W-:-:S12]  /*5db0*/  FMUL R5, R80, R90 ;  /* 0x0000005a50057220 */ /* 0x001fd80000400000 */
[----:B------:R-:W-:Y:S01]  /*5dc0*/  @P0 STG.E desc[UR36][R8.64+0xa4], R77 ;  /* 0x0000a44d08000986 */ /* 0x000fe2000c101924 */
[----:B------:R-:W-:-:S13]  /*5dd0*/  ISETP.GT.AND P0, PT, R3, 0x8, P5 ;  /* 0x000000080300780c */ /* 0x000fda0002f04270 */
[----:B------:R0:W-:Y:S01]  /*5de0*/  @P0 STG.E desc[UR36][R10.64+0xa0], R13 ;  /* 0x0000a00d0a000986 */ /* 0x0001e2000c101924 */
[C---:B------:R-:W-:Y:S02]  /*5df0*/  ISETP.GT.AND P0, PT, R3.reuse, 0x8, P3 ;  /* 0x000000080300780c */ /* 0x040fe40001f04270 */
[----:B------:R-:W-:Y:S01]  /*5e00*/  ISETP.GT.AND P3, PT, R3, 0x8, P2 ;  /* 0x000000080300780c */ /* 0x000fe20001764270 */
[----:B0-----:R-:W-:-:S10]  /*5e10*/  FMUL R13, R82, R90 ;  /* 0x0000005a520d7220 */ /* 0x001fd40000400000 */
[----:B------:R-:W-:Y:S01]  /*5e20*/  @P0 STG.E desc[UR36][R10.64+0xa4], R79 ;  /* 0x0000a44f0a000986 */ /* 0x000fe2000c101924 */
[----:B------:R-:W-:-:S13]  /*5e30*/  ISETP.GT.AND P0, PT, R3, RZ, P4 ;  /* 0x000000ff0300720c */ /* 0x000fda0002704270 */
[----:B------:R0:W-:Y:S01]  /*5e40*/  @P0 STG.E desc[UR36][R8.64+0xc0], R5 ;  /* 0x0000c00508000986 */ /* 0x0001e2000c101924 */
[----:B------:R-:W-:-:S04]  /*5e50*/  ISETP.GT.AND P0, PT, R4, 0x31, PT ;  /* 0x000000310400780c */ /* 0x000fc80003f04270 */
[----:B------:R-:W-:Y:S01]  /*5e60*/  ISETP.GT.AND P1, PT, R3, RZ, P0 ;  /* 0x000000ff0300720c */ /* 0x000fe20000724270 */
[----:B0-----:R-:W-:-:S12]  /*5e70*/  FMUL R5, R84, R90 ;  /* 0x0000005a54057220 */ /* 0x001fd80000400000 */
[----:B------:R-:W-:Y:S01]  /*5e80*/  @P1 STG.E desc[UR36][R8.64+0xc4], R81 ;  /* 0x0000c45108001986 */ /* 0x000fe2000c101924 */
[----:B------:R-:W-:-:S13]  /*5e90*/  ISETP.GT.AND P1, PT, R3, 0x8, P4 ;  /* 0x000000080300780c */ /* 0x000fda0002724270 */
[----:B------:R0:W-:Y:S01]  /*5ea0*/  @P1 STG.E desc[UR36][R10.64+0xc0], R13 ;  /* 0x0000c00d0a001986 */ /* 0x0001e2000c101924 */
[----:B------:R-:W-:-:S13]  /*5eb0*/  ISETP.GT.AND P1, PT, R3, 0x8, P0 ;  /* 0x000000080300780c */ /* 0x000fda0000724270 */
[----:B------:R-:W-:Y:S01]  /*5ec0*/  @P1 STG.E desc[UR36][R10.64+0xc4], R83 ;  /* 0x0000c4530a001986 */ /* 0x000fe2000c101924 */
[----:B------:R-:W-:-:S04]  /*5ed0*/  IADD3 R14, P1, R103, R10, RZ ;  /* 0x0000000a670e7210 */ /* 0x000fc80007f3e0ff */
[----:B------:R-:W-:Y:S02]  /*5ee0*/  IADD3.X R15, R23, R11, RZ, P1, !PT ;  /* 0x0000000b170f7210 */ /* 0x000fe40000ffe4ff */
[----:B------:R-:W-:-:S13]  /*5ef0*/  ISETP.GT.AND P1, PT, R3, RZ, P2 ;  /* 0x000000ff0300720c */ /* 0x000fda0001724270 */
[----:B------:R1:W-:Y:S01]  /*5f00*/  @P1 STG.E desc[UR36][R8.64+0xe0], R5 ;  /* 0x0000e00508001986 */ /* 0x0003e2000c101924 */
[----:B------:R-:W-:-:S05]  /*5f10*/  IADD3 R20, P1, R103, R10, RZ ;  /* 0x0000000a67147210 */ /* 0x000fca0007f3e0ff */
[----:B------:R-:W-:Y:S01]  /*5f20*/  IMAD.X R21, R23, 0x1, R11, P1 ;  /* 0x0000000117157824 */ /* 0x000fe200008e060b */
[----:B------:R-:W-:-:S05]  /*5f30*/  IADD3 R12, P1, R103, R8, RZ ;  /* 0x00000008670c7210 */ /* 0x000fca0007f3e0ff */
[----:B0-----:R-:W-:Y:S01]  /*5f40*/  IMAD.X R13, R23, 0x1, R9, P1 ;  /* 0x00000001170d7824 */ /* 0x001fe200008e0609 */
[----:B------:R-:W-:Y:S01]  /*5f50*/  ISETP.GT.AND P1, PT, R4, 0x39, PT ;  /* 0x000000390400780c */ /* 0x000fe20003f24270 */
[-C--:B------:R-:W-:Y:S01]  /*5f60*/  FMUL R23, R86, R90.reuse ;  /* 0x0000005a56177220 */ /* 0x080fe20000400000 */
[----:B-1----:R-:W-:Y:S02]  /*5f70*/  FMUL R5, R24, R90 ;  /* 0x0000005a18057220 */ /* 0x002fe40000400000 */
[----:B------:R-:W-:-:S13]  /*5f80*/  ISETP.GT.AND P5, PT, R3, RZ, P1 ;  /* 0x000000ff0300720c */ /* 0x000fda0000fa4270 */
[----:B------:R-:W-:Y:S01]  /*5f90*/  @P5 STG.E desc[UR36][R8.64+0xe4], R85 ;  /* 0x0000e45508005986 */ /* 0x000fe2000c101924 */
[----:B------:R-:W-:-:S03]  /*5fa0*/  ISETP.GT.AND P5, PT, R4, 0x1, PT ;  /* 0x000000010400780c */ /* 0x000fc60003fa4270 */
[----:B------:R0:W-:Y:S01]  /*5fb0*/  @P3 STG.E desc[UR36][R10.64+0xe0], R23 ;  /* 0x0000e0170a003986 */ /* 0x0001e2000c101924 */
[C---:B------:R-:W-:Y:S02]  /*5fc0*/  ISETP.GT.AND P3, PT, R3.reuse, 0x8, P1 ;  /* 0x000000080300780c */ /* 0x040fe40000f64270 */
[----:B------:R-:W-:Y:S01]  /*5fd0*/  ISETP.GT.AND P5, PT, R3, 0x80, P5 ;  /* 0x000000800300780c */ /* 0x000fe20002fa4270 */
[----:B0-----:R-:W-:-:S10]  /*5fe0*/  FMUL R23, R26, R90 ;  /* 0x0000005a1a177220 */ /* 0x001fd40000400000 */
[----:B------:R0:W-:Y:S01]  /*5ff0*/  @P3 STG.E desc[UR36][R10.64+0xe4], R87 ;  /* 0x0000e4570a003986 */ /* 0x0001e2000c101924 */
[C---:B------:R-:W-:Y:S01]  /*6000*/  ISETP.GT.AND P3, PT, R3.reuse, 0x80, P6 ;  /* 0x000000800300780c */ /* 0x040fe20003764270 */
[----:B------:R-:W-:Y:S01]  /*6010*/  @P5 IMAD.MOV.U32 R8, RZ, RZ, R12 ;  /* 0x000000ffff085224 */ /* 0x000fe200078e000c */
[----:B------:R-:W-:Y:S01]  /*6020*/  ISETP.GT.AND P6, PT, R3, 0x88, P6 ;  /* 0x000000880300780c */ /* 0x000fe200037c4270 */
[----:B------:R-:W-:Y:S02]  /*6030*/  @P5 IMAD.MOV.U32 R9, RZ, RZ, R13 ;  /* 0x000000ffff095224 */ /* 0x000fe400078e000d */
[----:B0-----:R-:W-:-:S08]  /*6040*/  FMUL R11, R30, R90 ;  /* 0x0000005a1e0b7220 */ /* 0x001fd00000400000 */
[----:B------:R0:W-:Y:S01]  /*6050*/  @P3 STG.E desc[UR36][R12.64], R5 ;  /* 0x000000050c003986 */ /* 0x0001e2000c101924 */
[----:B------:R-:W-:-:S03]  /*6060*/  ISETP.NE.AND P3, PT, R56, RZ, PT ;  /* 0x000000ff3800720c */ /* 0x000fc60003f65270 */
[----:B------:R-:W-:Y:S01]  /*6070*/  @P5 STG.E desc[UR36][R8.64+0x4], R25 ;  /* 0x0000041908005986 */ /* 0x000fe2000c101924 */
[----:B------:R-:W-:-:S03]  /*6080*/  ISETP.NE.AND P5, PT, R57, RZ, PT ;  /* 0x000000ff3900720c */ /* 0x000fc60003fa5270 */
[----:B------:R1:W-:Y:S01]  /*6090*/  @P6 STG.E desc[UR36][R14.64], R23 ;  /* 0x000000170e006986 */ /* 0x0003e2000c101924 */
[----:B------:R-:W-:Y:S01]  /*60a0*/  ISETP.GT.AND P6, PT, R4, 0x1, PT ;  /* 0x000000010400780c */ /* 0x000fe20003fc4270 */
[----:B0-----:R-:W-:-:S03]  /*60b0*/  FMUL R5, R28, R90 ;  /* 0x0000005a1c057220 */ /* 0x001fc60000400000 */
[----:B------:R-:W-:Y:S01]  /*60c0*/  ISETP.GT.AND P6, PT, R3, 0x88, P6 ;  /* 0x000000880300780c */ /* 0x000fe200037c4270 */
[----:B-1----:R-:W-:-:S12]  /*60d0*/  FMUL R15, R44, R90 ;  /* 0x0000005a2c0f7220 */ /* 0x002fd80000400000 */
[----:B------:R-:W-:Y:S01]  /*60e0*/  @P6 STG.E desc[UR36][R20.64+0x4], R27 ;  /* 0x0000041b14006986 */ /* 0x000fe2000c101924 */
[----:B------:R-:W-:-:S04]  /*60f0*/  ISETP.GT.AND P6, PT, R4, 0x8, PT ;  /* 0x000000080400780c */ /* 0x000fc80003fc4270 */
[----:B------:R-:W-:-:S13]  /*6100*/  ISETP.GT.AND P6, PT, R3, 0x80, P6 ;  /* 0x000000800300780c */ /* 0x000fda00037c4270 */
[----:B------:R-:W-:Y:S02]  /*6110*/  @P6 IMAD.MOV.U32 R8, RZ, RZ, R12 ;  /* 0x000000ffff086224 */ /* 0x000fe400078e000c */
[----:B------:R-:W-:-:S05]  /*6120*/  @P6 IMAD.MOV.U32 R9, RZ, RZ, R13 ;  /* 0x000000ffff096224 */ /* 0x000fca00078e000d */
[----:B------:R0:W-:Y:S01]  /*6130*/  @P6 STG.E desc[UR36][R8.64+0x20], R5 ;  /* 0x0000200508006986 */ /* 0x0001e2000c101924 */
[----:B------:R-:W-:-:S04]  /*6140*/  ISETP.GT.AND P6, PT, R4, 0x9, PT ;  /* 0x000000090400780c */ /* 0x000fc80003fc4270 */
[----:B------:R-:W-:Y:S01]  /*6150*/  ISETP.GT.AND P6, PT, R3, 0x80, P6 ;  /* 0x000000800300780c */ /* 0x000fe200037c4270 */
[----:B0-----:R-:W-:-:S12]  /*6160*/  FMUL R5, R32, R90 ;  /* 0x0000005a20057220 */ /* 0x001fd80000400000 */
[----:B------:R-:W-:Y:S01]  /*6170*/  @P6 IMAD.MOV.U32 R8, RZ, RZ, R12 ;  /* 0x000000ffff086224 */ /* 0x000fe200078e000c */
[----:B------:R-:W-:-:S05]  /*6180*/  @P6 MOV R9, R13 ;  /* 0x0000000d00096202 */ /* 0x000fca0000000f00 */
[----:B------:R-:W-:Y:S01]  /*6190*/  @P6 STG.E desc[UR36][R8.64+0x24], R29 ;  /* 0x0000241d08006986 */ /* 0x000fe2000c101924 */
[----:B------:R-:W-:-:S04]  /*61a0*/  ISETP.GT.AND P6, PT, R4, 0x8, PT ;  /* 0x000000080400780c */ /* 0x000fc80003fc4270 */
[----:B------:R-:W-:-:S13]  /*61b0*/  ISETP.GT.AND P6, PT, R3, 0x88, P6 ;  /* 0x000000880300780c */ /* 0x000fda00037c4270 */
[----:B------:R0:W-:Y:S01]  /*61c0*/  @P6 STG.E desc[UR36][R6.64+0x20], R11 ;  /* 0x0000200b06006986 */ /* 0x0001e2000c101924 */
[----:B------:R-:W-:-:S04]  /*61d0*/  ISETP.GT.AND P6, PT, R4, 0x9, PT ;  /* 0x000000090400780c */ /* 0x000fc80003fc4270 */
[----:B------:R-:W-:Y:S01]  /*61e0*/  ISETP.GT.AND P6, PT, R3, 0x88, P6 ;  /* 0x000000880300780c */ /* 0x000fe200037c4270 */
[----:B0-----:R-:W-:-:S12]  /*61f0*/  FMUL R11, R34, R90 ;  /* 0x0000005a220b7220 */ /* 0x001fd80000400000 */
        /* <DEDUP_REMOVED lines=9> */
[----:B------:R-:W-:Y:S02]  /*6290*/  @P6 IMAD.MOV.U32 R8, RZ, RZ, R12 ;  /* 0x000000ffff086224 */ /* 0x000fe400078e000c */
[----:B------:R-:W-:-:S05]  /*62a0*/  @P6 IMAD.MOV.U32 R9, RZ, RZ, R13 ;  /* 0x000000ffff096224 */ /* 0x000fca00078e000d */
        /* <DEDUP_REMOVED lines=32> */
[----:B------:R-:W-:-:S13]  /*64b0*/  ISETP.GT.AND P6, PT, R3, 0x80, P6 ;  /* 0x000000800300780c */ /* 0x000fda00037c4270 */
[----:B0-----:R-:W-:Y:S02]  /*64c0*/  @P6 IMAD.MOV.U32 R8, RZ, RZ, R12 ;  /* 0x000000ffff086224 */ /* 0x001fe400078e000c */
[----:B------:R-:W-:-:S05]  /*64d0*/  @P6 IMAD.MOV.U32 R9, RZ, RZ, R13 ;  /* 0x000000ffff096224 */ /* 0x000fca00078e000d */
[----:B------:R0:W-:Y:S01]  /*64e0*/  @P6 STG.E desc[UR36][R8.64+0x84], R41 ;  /* 0x0000842908006986 */ /* 0x0001e2000c101924 */
[----:B------:R-:W-:-:S04]  /*64f0*/  ISETP.GT.AND P6, PT, R4, 0x20, PT ;  /* 0x000000200400780c */ /* 0x000fc80003fc4270 */
[----:B------:R-:W-:Y:S01]  /*6500*/  ISETP.GT.AND P6, PT, R3, 0x88, P6 ;  /* 0x000000880300780c */ /* 0x000fe200037c4270 */
[----:B0-----:R-:W-:-:S12]  /*6510*/  FMUL R9, R46, R90 ;  /* 0x0000005a2e097220 */ /* 0x001fd80000400000 */
[----:B------:R0:W-:Y:S01]  /*6520*/  @P6 STG.E desc[UR36][R6.64+0x80], R11 ;  /* 0x0000800b06006986 */ /* 0x0001e2000c101924 */
[----:B------:R-:W-:-:S04]  /*6530*/  ISETP.GT.AND P6, PT, R4, 0x21, PT ;  /* 0x000000210400780c */ /* 0x000fc80003fc4270 */
[----:B------:R-:W-:Y:S01]  /*6540*/  ISETP.GT.AND P6, PT, R3, 0x88, P6 ;  /* 0x000000880300780c */ /* 0x000fe200037c4270 */
[----:B0-----:R-:W-:-:S12]  /*6550*/  FMUL R11, R48, R90 ;  /* 0x0000005a300b7220 */ /* 0x001fd80000400000 */
[----:B------:R-:W-:Y:S02]  /*6560*/  @P6 IMAD.MOV.U32 R4, RZ, RZ, R6 ;  /* 0x000000ffff046224 */ /* 0x000fe400078e0006 */
[----:B------:R-:W-:-:S05]  /*6570*/  @P6 IMAD.MOV.U32 R5, RZ, RZ, R7 ;  /* 0x000000ffff056224 */ /* 0x000fca00078e0007 */
[----:B------:R0:W-:Y:S01]  /*6580*/  @P6 STG.E desc[UR36][R4.64+0x84], R43 ;  /* 0x0000842b04006986 */ /* 0x0001e2000c101924 */
[C---:B------:R-:W-:Y:S02]  /*6590*/  ISETP.GT.AND P6, PT, R3.reuse, 0x80, P5 ;  /* 0x000000800300780c */ /* 0x040fe40002fc4270 */
[----:B------:R-:W-:-:S11]  /*65a0*/  ISETP.GT.AND P5, PT, R3, 0x88, P5 ;  /* 0x000000880300780c */ /* 0x000fd60002fa4270 */
[----:B0-----:R-:W-:Y:S01]  /*65b0*/  @P6 IMAD.MOV.U32 R4, RZ, RZ, R12 ;  /* 0x000000ffff046224 */ /* 0x001fe200078e000c */
[----:B------:R-:W-:-:S05]  /*65c0*/  @P6 MOV R5, R13 ;  /* 0x0000000d00056202 */ /* 0x000fca0000000f00 */
[----:B------:R0:W-:Y:S01]  /*65d0*/  @P6 STG.E desc[UR36][R4.64+0xa0], R15 ;  /* 0x0000a00f04006986 */ /* 0x0001e2000c101924 */
[C---:B------:R-:W-:Y:S02]  /*65e0*/  ISETP.GT.AND P6, PT, R3.reuse, 0x80, P3 ;  /* 0x000000800300780c */ /* 0x040fe40001fc4270 */
[----:B------:R-:W-:-:S11]  /*65f0*/  ISETP.GT.AND P3, PT, R3, 0x88, P3 ;  /* 0x000000880300780c */ /* 0x000fd60001f64270 */
[----:B0-----:R-:W-:Y:S02]  /*6600*/  @P6 IMAD.MOV.U32 R4, RZ, RZ, R12 ;  /* 0x000000ffff046224 */ /* 0x001fe400078e000c */
[----:B------:R-:W-:-:S05]  /*6610*/  @P6 IMAD.MOV.U32 R5, RZ, RZ, R13 ;  /* 0x000000ffff056224 */ /* 0x000fca00078e000d */
[----:B------:R0:W-:Y:S02]  /*6620*/  @P6 STG.E desc[UR36][R4.64+0xa4], R45 ;  /* 0x0000a42d04006986 */ /* 0x0001e4000c101924 */
[----:B0-----:R-:W-:Y:S02]  /*6630*/  @P5 IMAD.MOV.U32 R4, RZ, RZ, R6 ;  /* 0x000000ffff045224 */ /* 0x001fe400078e0006 */
[----:B------:R-:W-:-:S05]  /*6640*/  @P5 IMAD.MOV.U32 R5, RZ, RZ, R7 ;  /* 0x000000ffff055224 */ /* 0x000fca00078e0007 */
[----:B------:R0:W-:Y:S01]  /*6650*/  @P5 STG.E desc[UR36][R4.64+0xa0], R9 ;  /* 0x0000a00904005986 */ /* 0x0001e2000c101924 */
[C---:B------:R-:W-:Y:S02]  /*6660*/  ISETP.GT.AND P5, PT, R3.reuse, 0x80, P4 ;  /* 0x000000800300780c */ /* 0x040fe400027a4270 */
[----:B------:R-:W-:Y:S01]  /*6670*/  ISETP.GT.AND P4, PT, R3, 0x88, P4 ;  /* 0x000000880300780c */ /* 0x000fe20002784270 */
[----:B0-----:R-:W-:Y:S02]  /*6680*/  @P3 IMAD.MOV.U32 R4, RZ, RZ, R6 ;  /* 0x000000ffff043224 */ /* 0x001fe400078e0006 */
[----:B------:R-:W-:Y:S01]  /*6690*/  FMUL R9, R52, R90 ;  /* 0x0000005a34097220 */ /* 0x000fe20000400000 */
[----:B------:R-:W-:-:S05]  /*66a0*/  @P3 IMAD.MOV.U32 R5, RZ, RZ, R7 ;  /* 0x000000ffff053224 */ /* 0x000fca00078e0007 */
[----:B------:R0:W-:Y:S01]  /*66b0*/  @P3 STG.E desc[UR36][R4.64+0xa4], R47 ;  /* 0x0000a42f04003986 */ /* 0x0001e2000c101924 */
[C---:B------:R-:W-:Y:S02]  /*66c0*/  ISETP.GT.AND P3, PT, R3.reuse, 0x80, P0 ;  /* 0x000000800300780c */ /* 0x040fe40000764270 */
[----:B------:R-:W-:Y:S01]  /*66d0*/  ISETP.GT.AND P0, PT, R3, 0x88, P0 ;  /* 0x000000880300780c */ /* 0x000fe20000704270 */
[----:B0-----:R-:W-:Y:S01]  /*66e0*/  @P5 IMAD.MOV.U32 R4, RZ, RZ, R12 ;  /* 0x000000ffff045224 */ /* 0x001fe200078e000c */
[----:B------:R-:W-:-:S05]  /*66f0*/  @P5 MOV R5, R13 ;  /* 0x0000000d00055202 */ /* 0x000fca0000000f00 */
        /* <DEDUP_REMOVED lines=9> */
[----:B------:R-:W-:Y:S01]  /*6790*/  FMUL R3, R50, R90 ;  /* 0x0000005a32037220 */ /* 0x000fe20000400000 */
[----:B0-----:R-:W-:Y:S02]  /*67a0*/  @P4 IMAD.MOV.U32 R4, RZ, RZ, R6 ;  /* 0x000000ffff044224 */ /* 0x001fe400078e0006 */
[----:B------:R-:W-:-:S05]  /*67b0*/  @P4 IMAD.MOV.U32 R5, RZ, RZ, R7 ;  /* 0x000000ffff054224 */ /* 0x000fca00078e0007 */
[----:B------:R0:W-:Y:S02]  /*67c0*/  @P4 STG.E desc[UR36][R4.64+0xc0], R3 ;  /* 0x0000c00304004986 */ /* 0x0001e4000c101924 */
[----:B0-----:R-:W-:Y:S02]  /*67d0*/  @P0 IMAD.MOV.U32 R4, RZ, RZ, R6 ;  /* 0x000000ffff040224 */ /* 0x001fe400078e0006 */
[----:B------:R-:W-:-:S05]  /*67e0*/  @P0 IMAD.MOV.U32 R5, RZ, RZ, R7 ;  /* 0x000000ffff050224 */ /* 0x000fca00078e0007 */
[----:B------:R0:W-:Y:S02]  /*67f0*/  @P0 STG.E desc[UR36][R4.64+0xc4], R51 ;  /* 0x0000c43304000986 */ /* 0x0001e4000c101924 */
[----:B0-----:R-:W-:Y:S01]  /*6800*/  @P5 IMAD.MOV.U32 R4, RZ, RZ, R12 ;  /* 0x000000ffff045224 */ /* 0x001fe200078e000c */
[----:B------:R-:W-:-:S05]  /*6810*/  @P5 MOV R5, R13 ;  /* 0x0000000d00055202 */ /* 0x000fca0000000f00 */
[----:B------:R0:W-:Y:S04]  /*6820*/  @P5 STG.E desc[UR36][R4.64+0xe0], R9 ;  /* 0x0000e00904005986 */ /* 0x0001e8000c101924 */
[----:B------:R1:W-:Y:S01]  /*6830*/  @P3 STG.E desc[UR36][R12.64+0xe4], R53 ;  /* 0x0000e4350c003986 */ /* 0x0003e2000c101924 */
[----:B0-----:R-:W-:Y:S02]  /*6840*/  @P2 IMAD.MOV.U32 R4, RZ, RZ, R6 ;  /* 0x000000ffff042224 */ /* 0x001fe400078e0006 */
[----:B------:R-:W-:-:S05]  /*6850*/  @P2 IMAD.MOV.U32 R5, RZ, RZ, R7 ;  /* 0x000000ffff052224 */ /* 0x000fca00078e0007 */
[----:B------:R1:W-:Y:S04]  /*6860*/  @P2 STG.E desc[UR36][R4.64+0xe0], R11 ;  /* 0x0000e00b04002986 */ /* 0x0003e8000c101924 */
[----:B------:R1:W-:Y:S02]  /*6870*/  @P1 STG.E desc[UR36][R6.64+0xe4], R55 ;  /* 0x0000e43706001986 */ /* 0x0003e4000c101924 */
.L_x_156:
[----:B------:R-:W-:Y:S05]  /*6880*/  BSYNC B0 ;  /* 0x0000000000007941 */ /* 0x000fea0003800000 */
.L_x_32:
[----:B------:R-:W-:Y:S01]  /*6890*/  IADD3 R16, P0, R16, UR38, RZ ;  /* 0x0000002610107c10 */ /* 0x000fe2000ff1e0ff */
[----:B------:R-:W-:Y:S01]  /*68a0*/  ULDC.64 UR4, c[0x0][0x650] ;  /* 0x0001940000047ab9 */ /* 0x000fe20000000a00 */
[----:B------:R-:W-:Y:S01]  /*68b0*/  PRMT R3, RZ, 0x7610, R3 ;  /* 0x00007610ff037816 */ /* 0x000fe20000000003 */
[----:B------:R-:W-:Y:S01]  /*68c0*/  IMAD.MOV.U32 R103, RZ, RZ, -0x1 ;  /* 0xffffffffff677424 */ /* 0x000fe200078e00ff */
[----:B------:R-:W-:Y:S01]  /*68d0*/  IADD3.X R17, R17, UR41, RZ, P0, !PT ;  /* 0x0000002911117c10 */ /* 0x000fe200087fe4ff */
[----:B------:R-:W-:Y:S01]  /*68e0*/  IMAD.MOV.U32 R23, RZ, RZ, -0x1 ;  /* 0xffffffffff177424 */ /* 0x000fe200078e00ff */
[----:B------:R-:W-:-:S04]  /*68f0*/  ISETP.GE.U32.AND P0, PT, R16, UR4, PT ;  /* 0x0000000410007c0c */ /* 0x000fc8000bf06070 */
[----:B------:R-:W-:-:S13]  /*6900*/  ISETP.GE.U32.AND.EX P0, PT, R17, UR5, PT, P0 ;  /* 0x0000000511007c0c */ /* 0x000fda000bf06100 */
[----:B------:R-:W-:Y:S05]  /*6910*/  @P0 BRA `(.L_x_157) ;  /* 0x00000004004c0947 */ /* 0x000fea0003800000 */
[----:B-1----:R-:W1:Y:S01]  /*6920*/  LDC.64 R10, c[0x0][0x628] ;  /* 0x00018a00ff0a7b82 */ /* 0x002e620000000a00 */
[----:B0-23--:R-:W0:Y:S01]  /*6930*/  S2R R12, SR_CTAID.X ;  /* 0x00000000000c7919 */ /* 0x00de220000002500 */
[----:B------:R-:W-:Y:S02]  /*6940*/  IMAD.MOV.U32 R8, RZ, RZ, R16 ;  /* 0x000000ffff087224 */ /* 0x000fe400078e0010 */
[----:B------:R-:W-:Y:S01]  /*6950*/  IMAD.MOV.U32 R9, RZ, RZ, R17 ;  /* 0x000000ffff097224 */ /* 0x000fe200078e0011 */
[----:B------:R-:W2:Y:S03]  /*6960*/  S2R R20, SR_CTAID.Y ;  /* 0x0000000000147919 */ /* 0x000ea60000002600 */
[----:B------:R-:W3:Y:S08]  /*6970*/  LDC R0, c[0x0][0x630] ;  /* 0x00018c00ff007b82 */ /* 0x000ef00000000800 */
[----:B----4-:R-:W4:Y:S01]  /*6980*/  LDC.64 R14, c[0x0][0x620] ;  /* 0x00018800ff0e7b82 */ /* 0x010f220000000a00 */
[----:B-1----:R-:W-:-:S04]  /*6990*/  ISETP.NE.U32.AND P0, PT, R10, RZ, PT ;  /* 0x000000ff0a00720c */ /* 0x002fc80003f05070 */
[----:B------:R-:W-:-:S13]  /*69a0*/  ISETP.NE.AND.EX P0, PT, R11, RZ, PT, P0 ;  /* 0x000000ff0b00720c */ /* 0x000fda0003f05300 */
[----:B0-234-:R-:W-:Y:S05]  /*69b0*/  @!P0 BRA `(.L_x_158) ;  /* 0x0000000000288947 */ /* 0x01dfea0003800000 */
[----:B------:R-:W0:Y:S02]  /*69c0*/  LDC R3, c[0x0][0x634] ;  /* 0x00018d00ff037b82 */ /* 0x000e240000000800 */
[----:B0-----:R-:W-:-:S05]  /*69d0*/  IADD3 R3, P0, R16, R3, RZ ;  /* 0x0000000310037210 */ /* 0x001fca0007f1e0ff */
[----:B------:R-:W-:-:S04]  /*69e0*/  IMAD.X R13, RZ, RZ, R17, P0 ;  /* 0x000000ffff0d7224 */ /* 0x000fc800000e0611 */
[----:B------:R-:W-:-:S04]  /*69f0*/  IMAD.WIDE.U32 R4, R13, R10, RZ ;  /* 0x0000000a0d047225 */ /* 0x000fc800078e00ff */
[----:B------:R-:W-:-:S04]  /*6a00*/  IMAD.WIDE.U32 R6, P0, R3, R11, R4 ;  /* 0x0000000b03067225 */ /* 0x000fc80007800004 */
[----:B------:R-:W-:Y:S01]  /*6a10*/  IMAD.WIDE.U32 R4, R3, R10, RZ ;  /* 0x0000000a03047225 */ /* 0x000fe200078e00ff */
[----:B------:R-:W-:-:S03]  /*6a20*/  IADD3.X R9, RZ, RZ, RZ, P0, !PT ;  /* 0x000000ffff097210 */ /* 0x000fc600007fe4ff */
[----:B------:R-:W-:Y:S01]  /*6a30*/  IMAD.MOV.U32 R8, RZ, RZ, R7 ;  /* 0x000000ffff087224 */ /* 0x000fe200078e0007 */
[----:B------:R-:W-:-:S05]  /*6a40*/  IADD3 RZ, P0, R5, R6, RZ ;  /* 0x0000000605ff7210 */ /* 0x000fca0007f1e0ff */
[----:B------:R-:W-:-:S08]  /*6a50*/  IMAD.WIDE.U32.X R8, R13, R11, R8, P0 ;  /* 0x0000000b0d087225 */ /* 0x000fd000000e0408 */
.L_x_158:
[-CC-:B------:R-:W-:Y:S01]  /*6a60*/  SHF.R.U64 R23, R8, R0.reuse, R9.reuse ;  /* 0x0000000008177219 */ /* 0x180fe20000001209 */
[----:B------:R-:W0:Y:S01]  /*6a70*/  LDC.64 R26, c[0x0][0x640] ;  /* 0x00019000ff1a7b82 */ /* 0x000e220000000a00 */
[----:B------:R-:W-:Y:S01]  /*6a80*/  SHF.R.U32.HI R0, RZ, R0, R9 ;  /* 0x00000000ff007219 */ /* 0x000fe20000011609 */
[----:B------:R-:W-:Y:S01]  /*6a90*/  ULDC UR4, c[0x0][0x150] ;  /* 0x0000540000047ab9 */ /* 0x000fe20000000800 */
[----:B------:R-:W-:Y:S02]  /*6aa0*/  IADD3 R3, P0, RZ, -R23, RZ ;  /* 0x80000017ff037210 */ /* 0x000fe40007f1e0ff */
[----:B------:R-:W-:-:S03]  /*6ab0*/  I2FP.F32.U32 R7, R12 ;  /* 0x0000000c00077245 */ /* 0x000fc60000201000 */
[----:B------:R-:W1:Y:S01]  /*6ac0*/  LDC R6, c[0x0][0x618] ;  /* 0x00018600ff067b82 */ /* 0x000e620000000800 */
[----:B------:R-:W-:Y:S02]  /*6ad0*/  IMAD.X R5, RZ, RZ, ~R0, P0 ;  /* 0x000000ffff057224 */ /* 0x000fe400000e0e00 */
[----:B------:R-:W-:Y:S01]  /*6ae0*/  FMUL R7, R7, UR4 ;  /* 0x0000000407077c20 */ /* 0x000fe20008400000 */
[----:B------:R-:W-:Y:S01]  /*6af0*/  ULDC UR4, c[0x0][0x154] ;  /* 0x0000550000047ab9 */ /* 0x000fe20000000800 */
[-C--:B------:R-:W-:Y:S02]  /*6b00*/  IMAD R0, R5, R14.reuse, RZ ;  /* 0x0000000e05007224 */ /* 0x080fe400078e02ff */
[C---:B------:R-:W-:Y:S01]  /*6b10*/  IMAD.WIDE.U32 R4, R3.reuse, R14, R16 ;  /* 0x0000000e03047225 */ /* 0x040fe200078e0010 */
[----:B------:R-:W2:Y:S01]  /*6b20*/  LDC R11, c[0x0][0x608] ;  /* 0x00018200ff0b7b82 */ /* 0x000ea20000000800 */
[----:B------:R-:W3:Y:S02]  /*6b30*/  F2I.U32.TRUNC.NTZ R7, R7 ;  /* 0x0000000700077305 */ /* 0x000ee4000020f000 */
[----:B------:R-:W-:-:S04]  /*6b40*/  IMAD R3, R3, R15, R0 ;  /* 0x0000000f03037224 */ /* 0x000fc800078e0200 */
[----:B------:R-:W-:Y:S01]  /*6b50*/  IMAD.IADD R3, R5, 0x1, R3 ;  /* 0x0000000105037824 */ /* 0x000fe200078e0203 */
[----:B------:R-:W4:Y:S01]  /*6b60*/  LDC R8, c[0x0][0x658] ;  /* 0x00019600ff087b82 */ /* 0x000f220000000800 */
[----:B------:R-:W-:Y:S02]  /*6b70*/  I2FP.F32.U32 R5, R20 ;  /* 0x0000001400057245 */ /* 0x000fe40000201000 */
[----:B0-----:R-:W-:-:S04]  /*6b80*/  ISETP.NE.U32.AND P0, PT, R26, RZ, PT ;  /* 0x000000ff1a00720c */ /* 0x001fc80003f05070 */
[----:B------:R-:W-:Y:S01]  /*6b90*/  ISETP.NE.AND.EX P0, PT, R27, RZ, PT, P0 ;  /* 0x000000ff1b00720c */ /* 0x000fe20003f05300 */
[----:B------:R-:W0:Y:S01]  /*6ba0*/  LDC R9, c[0x0][0x144] ;  /* 0x00005100ff097b82 */ /* 0x000e220000000800 */
[-C--:B-1----:R-:W-:Y:S01]  /*6bb0*/  SHF.R.U64 R13, R4, R6.reuse, R3 ;  /* 0x00000006040d7219 */ /* 0x082fe20000001203 */
[----:B---3--:R-:W-:Y:S01]  /*6bc0*/  IMAD.MOV R7, RZ, RZ, -R7 ;  /* 0x000000ffff077224 */ /* 0x008fe200078e0a07 */
[----:B------:R-:W-:Y:S01]  /*6bd0*/  SHF.R.U32.HI R0, RZ, R6, R3 ;  /* 0x00000006ff007219 */ /* 0x000fe20000011603 */
[----:B------:R-:W-:-:S04]  /*6be0*/  FMUL R6, R5, UR4 ;  /* 0x0000000405067c20 */ /* 0x000fc80008400000 */
[----:B------:R-:W1:Y:S01]  /*6bf0*/  LDC R21, c[0x0][0x148] ;  /* 0x00005200ff157b82 */ /* 0x000e620000000800 */
[----:B------:R3:W0:Y:S01]  /*6c00*/  F2I.U32.TRUNC.NTZ R14, R6 ;  /* 0x00000006000e7305 */ /* 0x000622000020f000 */
[-CC-:B--2---:R-:W-:Y:S02]  /*6c10*/  SHF.R.U64 R10, R13, R11.reuse, R0.reuse ;  /* 0x0000000b0d0a7219 */ /* 0x184fe40000001200 */
[----:B------:R-:W-:-:S04]  /*6c20*/  SHF.R.U32.HI R3, RZ, R11, R0 ;  /* 0x0000000bff037219 */ /* 0x000fc80000011600 */
[----:B------:R-:W2:Y:S01]  /*6c30*/  LDC R24, c[0x0][0x648] ;  /* 0x00019200ff187b82 */ /* 0x000ea20000000800 */
[-CC-:B----4-:R-:W-:Y:S02]  /*6c40*/  SHF.R.U64 R15, R10, R8.reuse, R3.reuse ;  /* 0x000000080a0f7219 */ /* 0x190fe40000001203 */
[----:B------:R-:W-:-:S03]  /*6c50*/  SHF.R.U32.HI R5, RZ, R8, R3 ;  /* 0x00000008ff057219 */ /* 0x000fc60000011603 */
[----:B------:R-:W-:Y:S02]  /*6c60*/  IMAD.MOV.U32 R4, RZ, RZ, R15 ;  /* 0x000000ffff047224 */ /* 0x000fe400078e000f */
[----:B------:R-:W4:Y:S01]  /*6c70*/  LDC R28, c[0x0][0x638] ;  /* 0x00018e00ff1c7b82 */ /* 0x000f220000000800 */
[----:B0-----:R-:W-:-:S07]  /*6c80*/  IMAD R25, R9, R7, R12 ;  /* 0x0000000709197224 */ /* 0x001fce00078e020c */
[----:B------:R-:W0:Y:S08]  /*6c90*/  LDC R29, c[0x0][0x610] ;  /* 0x00018400ff1d7b82 */ /* 0x000e300000000800 */
[----:B------:R-:W0:Y:S01]  /*6ca0*/  LDC R30, c[0x0][0x600] ;  /* 0x00018000ff1e7b82 */ /* 0x000e220000000800 */
[----:B-1-3--:R-:W-:Y:S05]  /*6cb0*/  @!P0 BRA `(.L_x_159) ;  /* 0x0000000000288947 */ /* 0x00afea0003800000 */
[----:B------:R-:W1:Y:S02]  /*6cc0*/  LDC R0, c[0x0][0x64c] ;  /* 0x00019300ff007b82 */ /* 0x000e640000000800 */
[----:B-1----:R-:W-:-:S05]  /*6cd0*/  IADD3 R3, P0, R15, R0, RZ ;  /* 0x000000000f037210 */ /* 0x002fca0007f1e0ff */
[----:B------:R-:W-:-:S04]  /*6ce0*/  IMAD.X R11, RZ, RZ, R5, P0 ;  /* 0x000000ffff0b7224 */ /* 0x000fc800000e0605 */
[----:B------:R-:W-:-:S04]  /*6cf0*/  IMAD.WIDE.U32 R4, R11, R26, RZ ;  /* 0x0000001a0b047225 */ /* 0x000fc800078e00ff */
[----:B------:R-:W-:-:S04]  /*6d00*/  IMAD.WIDE.U32 R6, P0, R3, R27, R4 ;  /* 0x0000001b03067225 */ /* 0x000fc80007800004 */
[----:B------:R-:W-:Y:S01]  /*6d10*/  IMAD.WIDE.U32 R4, R3, R26, RZ ;  /* 0x0000001a03047225 */ /* 0x000fe200078e00ff */
[----:B------:R-:W-:-:S03]  /*6d20*/  MOV R8, R7 ;  /* 0x0000000700087202 */ /* 0x000fc60000000f00 */
[----:B------:R-:W-:Y:S01]  /*6d30*/  IMAD.X R9, RZ, RZ, RZ, P0 ;  /* 0x000000ffff097224 */ /* 0x000fe200000e06ff */
[----:B------:R-:W-:-:S05]  /*6d40*/  IADD3 RZ, P0, R5, R6, RZ ;  /* 0x0000000605ff7210 */ /* 0x000fca0007f1e0ff */
[----:B------:R-:W-:-:S08]  /*6d50*/  IMAD.WIDE.U32.X R4, R11, R27, R8, P0 ;  /* 0x0000001b0b047225 */ /* 0x000fd000000e0408 */
.L_x_159:
[----:B------:R-:W-:Y:S01]  /*6d60*/  ISETP.NE.AND P0, PT, R2, 0x1, PT ;  /* 0x000000010200780c */ /* 0x000fe20003f05270 */
[----:B------:R-:W-:Y:S01]  /*6d70*/  IMAD.MOV R14, RZ, RZ, -R14 ;  /* 0x000000ffff0e7224 */ /* 0x000fe200078e0a0e */
[----:B--2---:R-:W-:Y:S02]  /*6d80*/  SHF.R.U64 R0, R4, R24, R5 ;  /* 0x0000001804007219 */ /* 0x004fe40000001205 */
[----:B------:R-:W-:Y:S02]  /*6d90*/  LOP3.LUT R3, R10, R101, RZ, 0xc0, !PT ;  /* 0x000000650a037212 */ /* 0x000fe400078ec0ff */
[----:B------:R-:W-:Y:S01]  /*6da0*/  LOP3.LUT R6, R13, R100, RZ, 0xc0, !PT ;  /* 0x000000640d067212 */ /* 0x000fe200078ec0ff */
[----:B------:R-:W-:Y:S02]  /*6db0*/  IMAD.MOV R4, RZ, RZ, -R0 ;  /* 0x000000ffff047224 */ /* 0x000fe400078e0a00 */
[----:B------:R-:W-:Y:S02]  /*6dc0*/  IMAD R0, R96, R0, R3 ;  /* 0x0000000060007224 */ /* 0x000fe400078e0203 */
[----:B----4-:R-:W-:-:S02]  /*6dd0*/  IMAD R3, R4, R28, R15 ;  /* 0x0000001c04037224 */ /* 0x010fc400078e020f */
[----:B------:R-:W-:Y:S02]  /*6de0*/  @P0 IMAD R25, R21, R14, R20 ;  /* 0x0000000e15190224 */ /* 0x000fe400078e0214 */
[----:B0-----:R-:W-:Y:S02]  /*6df0*/  IMAD R5, R3, R30, R6 ;  /* 0x0000001e03057224 */ /* 0x001fe400078e0206 */
[----:B------:R-:W-:Y:S02]  /*6e00*/  IMAD R0, R0, R29, R25 ;  /* 0x0000001d00007224 */ /* 0x000fe400078e0219 */
[----:B------:R-:W-:-:S03]  /*6e10*/  IMAD.MOV.U32 R4, RZ, RZ, 0x1 ;  /* 0x00000001ff047424 */ /* 0x000fc600078e00ff */
[----:B------:R-:W-:Y:S02]  /*6e20*/  SEL R103, R5, R0, !P0 ;  /* 0x0000000005677207 */ /* 0x000fe40004000000 */
[----:B------:R-:W-:Y:S02]  /*6e30*/  PRMT R3, R4, 0x7610, R3 ;  /* 0x0000761004037816 */ /* 0x000fe40000000003 */
[----:B------:R-:W-:-:S07]  /*6e40*/  SEL R0, R0, R5, !P0 ;  /* 0x0000000500007207 */ /* 0x000fce0004000000 */
.L_x_157:
[----:B------:R-:W-:Y:S01]  /*6e50*/  UIADD3 UR42, UR43, UR42, URZ ;  /* 0x0000002a2b2a7290 */ /* 0x000fe2000fffe03f */
[----:B------:R-:W-:Y:S01]  /*6e60*/  LOP3.LUT P0, RZ, R3, 0xff, RZ, 0xc0, !PT ;  /* 0x000000ff03ff7812 */ /* 0x000fe2000780c0ff */
[----:B------:R-:W-:Y:S02]  /*6e70*/  IMAD.MOV.U32 R115, RZ, RZ, R0 ;  /* 0x000000ffff737224 */ /* 0x000fe400078e0000 */
[----:B------:R-:W-:Y:S02]  /*6e80*/  USHF.R.U32.HI UR4, URZ, 0x1, UR42 ;  /* 0x000000013f047899 */ /* 0x000fe4000801162a */
[----:B------:R-:W-:Y:S02]  /*6e90*/  UISETP.GT.U32.AND UP1, UPT, UR42, 0x1, UPT ;  /* 0x000000012a00788c */ /* 0x000fe4000bf24070 */
[----:B------:R-:W-:Y:S02]  /*6ea0*/  ULOP3.LUT UR4, UR4, 0x1, URZ, 0xc0, !UPT ;  /* 0x0000000104047892 */ /* 0x000fe4000f8ec03f */
[----:B------:R-:W-:-:S02]  /*6eb0*/  UISETP.LT.U32.AND UP1, UPT, UR43, 0x2, UP1 ;  /* 0x000000022b00788c */ /* 0x000fc40008f21070 */
[----:B------:R-:W-:Y:S02]  /*6ec0*/  UISETP.NE.U32.AND UP0, UPT, UR4, 0x1, UPT ;  /* 0x000000010400788c */ /* 0x000fe4000bf05070 */
[----:B------:R-:W-:Y:S02]  /*6ed0*/  USEL UR5, URZ, 0x1, !UP1 ;  /* 0x000000013f057887 */ /* 0x000fe4000c800000 */
[----:B------:R-:W-:Y:S02]  /*6ee0*/  UISETP.GT.U32.AND UP0, UPT, UR43, 0x1, !UP0 ;  /* 0x000000012b00788c */ /* 0x000fe4000c704070 */
[----:B------:R-:W-:Y:S02]  /*6ef0*/  ULOP3.LUT UR42, UR42, 0x1, URZ, 0xc0, !UPT ;  /* 0x000000012a2a7892 */ /* 0x000fe4000f8ec03f */
[----:B------:R-:W-:-:S04]  /*6f00*/  USEL UR4, URZ, 0x1, !UP0 ;  /* 0x000000013f047887 */ /* 0x000fc8000c000000 */
[----:B------:R-:W-:Y:S01]  /*6f10*/  ULOP3.LUT UR40, UR4, UR40, UR5, 0x96, !UPT ;  /* 0x0000002804287292 */ /* 0x000fe2000f8e9605 */
[----:B------:R-:W-:Y:S11]  /*6f20*/  @P0 BRA `(.L_x_160) ;  /* 0xffffffa400540947 */ /* 0x000ff6000383ffff */
[----:B------:R-:W-:Y:S05]  /*6f30*/  EXIT ;  /* 0x000000000000794d */ /* 0x000fea0003800000 */
.L_x_7:
        /* <DEDUP_REMOVED lines=9> */
[----:B------:R-:W-:Y:S01]  /*6fd0*/  MOV R14, R16 ;  /* 0x00000010000e7202 */ /* 0x000fe20000000f00 */
[----:B------:R-:W-:-:S06]  /*6fe0*/  IMAD.MOV.U32 R15, RZ, RZ, R17 ;  /* 0x000000ffff0f7224 */ /* 0x000fcc00078e0011 */
        /* <DEDUP_REMOVED lines=15> */
.L_x_162:
[----:B------:R-:W0:Y:S01]  /*70e0*/  LDC.64 R28, c[0x0][0x640] ;  /* 0x00019000ff1c7b82 */ /* 0x000e220000000a00 */
[-CC-:B------:R-:W-:Y:S02]  /*70f0*/  SHF.R.U64 R21, R14, R6.reuse, R15.reuse ;  /* 0x000000060e157219 */ /* 0x180fe4000000120f */
[----:B------:R-:W-:Y:S02]  /*7100*/  SHF.R.U32.HI R6, RZ, R6, R15 ;  /* 0x00000006ff067219 */ /* 0x000fe4000001160f */
[----:B------:R-:W-:Y:S02]  /*7110*/  IADD3 R13, P0, RZ, -R21, RZ ;  /* 0x80000015ff0d7210 */ /* 0x000fe40007f1e0ff */
[----:B------:R-:W-:Y:S01]  /*7120*/  MOV R30, 0x1 ;  /* 0x00000001001e7802 */ /* 0x000fe20000000f00 */
[----:B------:R-:W1:Y:S02]  /*7130*/  LDC R12, c[0x0][0x618] ;  /* 0x00018600ff0c7b82 */ /* 0x000e640000000800 */
[----:B------:R-:W-:-:S04]  /*7140*/  IMAD.X R9, RZ, RZ, ~R6, P0 ;  /* 0x000000ffff097224 */ /* 0x000fc800000e0e06 */
[-C--:B------:R-:W-:Y:S02]  /*7150*/  IMAD R6, R9, R24.reuse, RZ ;  /* 0x0000001809067224 */ /* 0x080fe400078e02ff */
[----:B------:R-:W2:Y:S01]  /*7160*/  LDC R14, c[0x0][0x608] ;  /* 0x00018200ff0e7b82 */ /* 0x000ea20000000800 */
[----:B------:R-:W-:-:S04]  /*7170*/  IMAD.WIDE.U32 R8, R13, R24, R16 ;  /* 0x000000180d087225 */ /* 0x000fc800078e0010 */
[----:B------:R-:W-:-:S03]  /*7180*/  IMAD R13, R13, R25, R6 ;  /* 0x000000190d0d7224 */ /* 0x000fc600078e0206 */
[----:B------:R-:W3:Y:S01]  /*7190*/  LDC R27, c[0x0][0x658] ;  /* 0x00019600ff1b7b82 */ /* 0x000ee20000000800 */
[----:B------:R-:W-:Y:S01]  /*71a0*/  IMAD.IADD R9, R9, 0x1, R13 ;  /* 0x0000000109097824 */ /* 0x000fe200078e020d */
[----:B0-----:R-:W-:-:S04]  /*71b0*/  ISETP.NE.U32.AND P0, PT, R28, RZ, PT ;  /* 0x000000ff1c00720c */ /* 0x001fc80003f05070 */
[----:B------:R-:W-:Y:S02]  /*71c0*/  ISETP.NE.AND.EX P0, PT, R29, RZ, PT, P0 ;  /* 0x000000ff1d00720c */ /* 0x000fe40003f05300 */
[----:B------:R-:W0:Y:S01]  /*71d0*/  LDC R22, c[0x0][0x600] ;  /* 0x00018000ff167b82 */ /* 0x000e220000000800 */
[-CC-:B-1----:R-:W-:Y:S01]  /*71e0*/  SHF.R.U64 R10, R8, R12.reuse, R9.reuse ;  /* 0x0000000c080a7219 */ /* 0x182fe20000001209 */
[----:B------:R-:W-:Y:S01]  /*71f0*/  IMAD.MOV.U32 R8, RZ, RZ, -0x1 ;  /* 0xffffffffff087424 */ /* 0x000fe200078e00ff */
[----:B------:R-:W-:-:S05]  /*7200*/  SHF.R.U32.HI R9, RZ, R12, R9 ;  /* 0x0000000cff097219 */ /* 0x000fca0000011609 */
[----:B------:R-:W1:Y:S01]  /*7210*/  LDC R24, c[0x0][0x648] ;  /* 0x00019200ff187b82 */ /* 0x000e620000000800 */
[-CC-:B--2---:R-:W-:Y:S02]  /*7220*/  SHF.R.U64 R23, R10, R14.reuse, R9.reuse ;  /* 0x0000000e0a177219 */ /* 0x184fe40000001209 */
[----:B------:R-:W-:-:S05]  /*7230*/  SHF.R.U32.HI R6, RZ, R14, R9 ;  /* 0x0000000eff067219 */ /* 0x000fca0000011609 */
[----:B------:R-:W2:Y:S01]  /*7240*/  LDC R26, c[0x0][0x638] ;  /* 0x00018e00ff1a7b82 */ /* 0x000ea20000000800 */
[-C--:B---3--:R-:W-:Y:S02]  /*7250*/  SHF.L.U32 R8, R8, R27.reuse, RZ ;  /* 0x0000001b08087219 */ /* 0x088fe400000006ff */
[-CC-:B------:R-:W-:Y:S02]  /*7260*/  SHF.R.U64 R25, R23, R27.reuse, R6.reuse ;  /* 0x0000001b17197219 */ /* 0x180fe40000001206 */
[----:B------:R-:W-:Y:S02]  /*7270*/  LOP3.LUT R32, RZ, R8, RZ, 0x33, !PT ;  /* 0x00000008ff207212 */ /* 0x000fe400078e33ff */
[----:B------:R-:W-:Y:S01]  /*7280*/  SHF.R.U32.HI R9, RZ, R27, R6 ;  /* 0x0000001bff097219 */ /* 0x000fe20000011606 */
[----:B------:R-:W3:Y:S01]  /*7290*/  LDC R31, c[0x0][0x610] ;  /* 0x00018400ff1f7b82 */ /* 0x000ee20000000800 */
[----:B------:R-:W-:Y:S01]  /*72a0*/  IMAD.MOV.U32 R8, RZ, RZ, R25 ;  /* 0x000000ffff087224 */ /* 0x000fe200078e0019 */
[----:B------:R-:W-:Y:S06]  /*72b0*/  @!P0 BRA `(.L_x_163) ;  /* 0x0000000000288947 */ /* 0x000fec0003800000 */
        /* <DEDUP_REMOVED lines=10> */
.L_x_163:
[----:B------:R-:W-:Y:S02]  /*7360*/  ISETP.NE.AND P0, PT, R2, 0x1, PT ;  /* 0x000000010200780c */ /* 0x000fe40003f05270 */
[----:B-1----:R-:W-:Y:S01]  /*7370*/  SHF.R.U64 R6, R8, R24, R9 ;  /* 0x0000001808067219 */ /* 0x002fe20000001209 */
[----:B0-----:R-:W-:Y:S01]  /*7380*/  VIADD R9, R22, 0xffffffff ;  /* 0xffffffff16097836 */ /* 0x001fe20000000000 */
[----:B------:R-:W-:Y:S02]  /*7390*/  SHF.L.U32 R30, R30, R27, RZ ;  /* 0x0000001b1e1e7219 */ /* 0x000fe400000006ff */
[----:B------:R-:W-:Y:S01]  /*73a0*/  LOP3.LUT R5, R23, R32, RZ, 0xc0, !PT ;  /* 0x0000002017057212 */ /* 0x000fe200078ec0ff */
[----:B------:R-:W-:-:S04]  /*73b0*/  IMAD.MOV R8, RZ, RZ, -R6 ;  /* 0x000000ffff087224 */ /* 0x000fc800078e0a06 */
[----:B------:R-:W-:Y:S01]  /*73c0*/  IMAD R6, R30, R6, R5 ;  /* 0x000000061e067224 */ /* 0x000fe200078e0205 */
[----:B------:R-:W-:Y:S01]  /*73d0*/  LOP3.LUT R5, R10, R9, RZ, 0xc0, !PT ;  /* 0x000000090a057212 */ /* 0x000fe200078ec0ff */
[----:B------:R-:W-:Y:S02]  /*73e0*/  @P0 IMAD R3, R7, R20, R4 ;  /* 0x0000001407030224 */ /* 0x000fe400078e0204 */
[----:B--2---:R-:W-:Y:S02]  /*73f0*/  IMAD R4, R8, R26, R25 ;  /* 0x0000001a08047224 */ /* 0x004fe400078e0219 */
[----:B---3--:R-:W-:Y:S01]  /*7400*/  IMAD R3, R6, R31, R3 ;  /* 0x0000001f06037224 */ /* 0x008fe200078e0203 */
[----:B------:R-:W-:Y:S01]  /*7410*/  MOV R6, R21 ;  /* 0x0000001500067202 */ /* 0x000fe20000000f00 */
[----:B------:R-:W-:Y:S02]  /*7420*/  IMAD R4, R4, R22, R5 ;  /* 0x0000001604047224 */ /* 0x000fe400078e0205 */
[----:B------:R-:W-:-:S03]  /*7430*/  IMAD.MOV.U32 R8, RZ, RZ, 0x1 ;  /* 0x00000001ff087424 */ /* 0x000fc600078e00ff */
[----:B------:R-:W-:Y:S02]  /*7440*/  SEL R13, R4, R3, !P0 ;  /* 0x00000003040d7207 */ /* 0x000fe40004000000 */
[----:B------:R-:W-:-:S07]  /*7450*/  SEL R19, R3, R4, !P0 ;  /* 0x0000000403137207 */ /* 0x000fce0004000000 */
.L_x_161:
[----:B------:R-:W-:-:S08]  /*7460*/  NOP ;  /* 0x0000000000007918 */ /* 0x000fd00000000000 */
[----:B------:R-:W0:-:S00]  /*7470*/  USETMAXREG.DEALLOC.CTAPOOL 0x28 ;  /* 0x00000028000079c8 */ /* 0x000e0000080e0500 */
[----:B0-----:R-:W-:-:S13]  /*7480*/  ISETP.NE.AND P0, PT, R0, RZ, PT ;  /* 0x000000ff0000720c */ /* 0x001fda0003f05270 */
[----:B------:R-:W-:Y:S05]  /*7490*/  @P0 EXIT ;  /* 0x000000000000094d */ /* 0x000fea0003800000 */
[----:B------:R-:W-:Y:S01]  /*74a0*/  LOP3.LUT P0, RZ, R8, 0xff, RZ, 0xc0, !PT ;  /* 0x000000ff08ff7812 */ /* 0x000fe2000780c0ff */
[----:B------:R-:W-:Y:S02]  /*74b0*/  IMAD.MOV.U32 R10, RZ, RZ, 0x1 ;  /* 0x00000001ff0a7424 */ /* 0x000fe400078e00ff */
[----:B------:R-:W-:-:S10]  /*74c0*/  IMAD.MOV.U32 R9, RZ, RZ, RZ ;  /* 0x000000ffff097224 */ /* 0x000fd400078e00ff */
[----:B------:R-:W-:Y:S05]  /*74d0*/  @!P0 BRA `(.L_x_164) ;  /* 0x0000000c009c8947 */ /* 0x000fea0003800000 */
[----:B------:R-:W0:Y:S01]  /*74e0*/  LDC R0, c[0x0][0x28c] ;  /* 0x0000a300ff007b82 */ /* 0x000e220000000800 */
[----:B------:R-:W-:Y:S01]  /*74f0*/  UMOV UR7, 0x1 ;  /* 0x0000000100077882 */ /* 0x000fe20000000000 */
[----:B------:R-:W-:Y:S01]  /*7500*/  ULDC UR14, c[0x0][0x658] ;  /* 0x00019600000e7ab9 */ /* 0x000fe20000000800 */
[----:B------:R-:W-:Y:S01]  /*7510*/  UMOV UR6, 0xffffffff ;  /* 0xffffffff00067882 */ /* 0x000fe20000000000 */
[----:B------:R-:W-:Y:S01]  /*7520*/  BSSY B0, `(.L_x_164) ;  /* 0x00000e2000007945 */ /* 0x000fe20003800000 */
[----:B------:R-:W-:Y:S01]  /*7530*/  USHF.L.U32 UR6, UR6, UR14, URZ ;  /* 0x0000000e06067299 */ /* 0x000fe2000800063f */
[----:B------:R-:W-:Y:S01]  /*7540*/  LOP3.LUT R12, R18, 0x2, RZ, 0xfc, !PT ;  /* 0x00000002120c7812 */ /* 0x000fe200078efcff */
[----:B------:R-:W-:Y:S01]  /*7550*/  IMAD.MOV.U32 R10, RZ, RZ, 0x1 ;  /* 0x00000001ff0a7424 */ /* 0x000fe200078e00ff */
[----:B------:R-:W1:Y:S01]  /*7560*/  S2UR UR5, SR_CgaCtaId ;  /* 0x00000000000579c3 */ /* 0x000e620000008800 */
[----:B------:R-:W-:Y:S01]  /*7570*/  IMAD.MOV.U32 R9, RZ, RZ, RZ ;  /* 0x000000ffff097224 */ /* 0x000fe200078e00ff */
[----:B------:R-:W-:Y:S01]  /*7580*/  ULDC UR13, c[0x0][0x600] ;  /* 0x00018000000d7ab9 */ /* 0x000fe20000000800 */
[----:B------:R-:W-:Y:S01]  /*7590*/  UMOV UR29, 0x55 ;  /* 0x00000055001d7882 */ /* 0x000fe20000000000 */
[----:B------:R-:W-:-:S02]  /*75a0*/  UIADD3 UR13, UR13, -0x1, URZ ;  /* 0xffffffff0d0d7890 */ /* 0x000fc4000fffe03f */
[----:B------:R-:W-:Y:S02]  /*75b0*/  USHF.L.U32 UR14, UR7, UR14, URZ ;  /* 0x0000000e070e7299 */ /* 0x000fe4000800063f */
[----:B------:R-:W-:Y:S01]  /*75c0*/  ULOP3.LUT UR22, URZ, UR6, URZ, 0x33, !UPT ;  /* 0x000000063f167292 */ /* 0x000fe2000f8e333f */
[----:B------:R-:W-:Y:S01]  /*75d0*/  ULDC.64 UR42, c[0x0][0x198] ;  /* 0x00006600002a7ab9 */ /* 0x000fe20000000a00 */
[----:B0-----:R-:W-:-:S05]  /*75e0*/  VIADD R0, R0, 0x3f ;  /* 0x0000003f00007836 */ /* 0x001fca0000000000 */
[----:B------:R-:W-:Y:S01]  /*75f0*/  SHF.R.S32.HI R3, RZ, 0x1f, R0 ;  /* 0x0000001fff037819 */ /* 0x000fe20000011400 */
[----:B-1----:R-:W-:-:S03]  /*7600*/  ULOP3.LUT UR4, UR5, 0x1, URZ, 0xc0, !UPT ;  /* 0x0000000105047892 */ /* 0x002fc6000f8ec03f */
[----:B------:R-:W-:Y:S01]  /*7610*/  LEA.HI R3, R3, R0, RZ, 0x6 ;  /* 0x0000000003037211 */ /* 0x000fe200078f30ff */
[----:B------:R-:W-:Y:S01]  /*7620*/  USHF.R.U32.HI UR31, URZ, 0x1, UR5 ;  /* 0x000000013f1f7899 */ /* 0x000fe20008011605 */
[----:B------:R-:W-:Y:S01]  /*7630*/  IMAD.MOV.U32 R0, RZ, RZ, 0x1 ;  /* 0x00000001ff007424 */ /* 0x000fe200078e00ff */
[----:B------:R-:W-:Y:S01]  /*7640*/  USHF.L.U32 UR15, UR5, 0x5, URZ ;  /* 0x00000005050f7899 */ /* 0x000fe2000800063f */
[--C-:B------:R-:W-:Y:S01]  /*7650*/  SHF.R.S32.HI R8, RZ, 0x6, R3.reuse ;  /* 0x00000006ff087819 */ /* 0x100fe20000011403 */
[----:B------:R-:W-:Y:S02]  /*7660*/  USHF.L.U32 UR21, UR5, 0xa, URZ ;  /* 0x0000000a05157899 */ /* 0x000fe4000800063f */
[----:B------:R-:W-:Y:S01]  /*7670*/  ULOP3.LUT UR5, UR5, 0xfffffffe, URZ, 0xc0, !UPT ;  /* 0xfffffffe05057892 */ /* 0x000fe2000f8ec03f */
[----:B------:R-:W-:Y:S01]  /*7680*/  PRMT R3, R0, 0x7610, R3 ;  /* 0x0000761000037816 */ /* 0x000fe20000000003 */
[----:B------:R-:W-:Y:S01]  /*7690*/  UISETP.GT.U32.AND UP0, UPT, UR4, 0xffff, UPT ;  /* 0x0000ffff0400788c */ /* 0x000fe2000bf04070 */
[----:B------:R-:W-:Y:S01]  /*76a0*/  VIADD R0, R8, 0x1 ;  /* 0x0000000108007836 */ /* 0x000fe20000000000 */
[----:B------:R-:W-:-:S02]  /*76b0*/  USHF.L.U32 UR23, UR7, UR5, URZ ;  /* 0x0000000507177299 */ /* 0x000fc4000800063f */
[----:B------:R-:W-:Y:S02]  /*76c0*/  ULOP3.LUT UR5, UR5, 0x1, URZ, 0xfc, !UPT ;  /* 0x0000000105057892 */ /* 0x000fe4000f8efc3f */
[----:B------:R-:W-:Y:S02]  /*76d0*/  USEL UR4, UR4, 0xffff, !UP0 ;  /* 0x0000ffff04047887 */ /* 0x000fe4000c000000 */
[----:B------:R-:W-:Y:S02]  /*76e0*/  USHF.L.U32 UR5, UR7, UR5, URZ ;  /* 0x0000000507057299 */ /* 0x000fe4000800063f */
[----:B------:R-:W-:Y:S02]  /*76f0*/  ULOP3.LUT UR4, UR4, 0xffff, URZ, 0xc0, !UPT ;  /* 0x0000ffff04047892 */ /* 0x000fe4000f8ec03f */
[----:B------:R-:W-:Y:S02]  /*7700*/  ULOP3.LUT UR15, UR15, 0x20, URZ, 0xc0, !UPT ;  /* 0x000000200f0f7892 */ /* 0x000fe4000f8ec03f */
[----:B------:R-:W-:-:S02]  /*7710*/  ULOP3.LUT UR21, UR21, 0x400, URZ, 0xc0, !UPT ;  /* 0x0000040015157892 */ /* 0x000fc4000f8ec03f */
[----:B------:R-:W-:Y:S02]  /*7720*/  ULOP3.LUT UR23, UR23, UR5, URZ, 0xfc, !UPT ;  /* 0x0000000517177292 */ /* 0x000fe4000f8efc3f */
[----:B------:R-:W-:-:S12]  /*7730*/  USHF.L.U32 UR29, UR29, UR4, URZ ;  /* 0x000000041d1d7299 */ /* 0x000fd8000800063f */
.L_x_175:
[----:B------:R-:W-:-:S03]  /*7740*/  UMOV UR4, 0xffffffff ;  /* 0xffffffff00047882 */ /* 0x000fc60000000000 */
[----:B------:R-:W-:Y:S05]  /*7750*/  BRA.DIV UR4, `(.L_x_165) ;  /* 0x0000000e049c7947 */ /* 0x000fea000b800000 */
[----:B------:R-:W-:-:S13]  /*7760*/  ELECT P6, URZ, PT ;  /* 0x00000000003f782f */ /* 0x000fda00038c0000 */
.L_x_184:
[----:B------:R-:W0:Y:S01]  /*7770*/  LDC R4, c[0x0][0x28c] ;  /* 0x0000a300ff047b82 */ /* 0x000e220000000800 */
[----:B------:R-:W-:Y:S01]  /*7780*/  BSSY B1, `(.L_x_166) ;  /* 0x0000048000017945 */ /* 0x000fe20003800000 */
[----:B0-----:R-:W-:-:S13]  /*7790*/  ISETP.LT.OR P6, PT, R4, 0x1, !P6 ;  /* 0x000000010400780c */ /* 0x001fda00077c1670 */
[----:B------:R-:W-:Y:S05]  /*77a0*/  @P6 BRA `(.L_x_167) ;  /* 0x0000000400146947 */ /* 0x000fea0003800000 */
[----:B------:R-:W-:Y:S01]  /*77b0*/  LEA R19, R19, UR31, 0x2 ;  /* 0x0000001f13137c11 */ /* 0x000fe2000f8e10ff */
[----:B------:R-:W-:Y:S01]  /*77c0*/  IMAD.MOV.U32 R4, RZ, RZ, R0 ;  /* 0x000000ffff047224 */ /* 0x000fe200078e0000 */
[----:B------:R-:W-:Y:S01]  /*77d0*/  LEA R15, R13, UR15, 0x6 ;  /* 0x0000000f0d0f7c11 */ /* 0x000fe2000f8e30ff */
[----:B------:R-:W-:Y:S01]  /*77e0*/  IMAD.MOV.U32 R5, RZ, RZ, R10 ;  /* 0x000000ffff057224 */ /* 0x000fe200078e000a */
[----:B------:R-:W-:Y:S01]  /*77f0*/  MOV R21, RZ ;  /* 0x000000ff00157202 */ /* 0x000fe20000000f00 */
[----:B------:R-:W-:Y:S02]  /*7800*/  IMAD.MOV.U32 R7, RZ, RZ, R9 ;  /* 0x000000ffff077224 */ /* 0x000fe400078e0009 */
[----:B------:R-:W-:-:S07]  /*7810*/  IMAD.SHL.U32 R19, R19, 0x40, RZ ;  /* 0x0000004013137824 */ /* 0x000fce00078e00ff */
.L_x_170:
[----:B------:R-:W0:Y:S01]  /*7820*/  S2R R14, SR_CgaCtaId ;  /* 0x00000000000e7919 */ /* 0x000e220000008800 */
[----:B------:R-:W-:Y:S02]  /*7830*/  MOV R13, 0x400 ;  /* 0x00000400000d7802 */ /* 0x000fe40000000f00 */
[----:B------:R-:W-:Y:S02]  /*7840*/  ISETP.NE.AND P1, PT, R11, RZ, PT ;  /* 0x000000ff0b00720c */ /* 0x000fe40003f25270 */
[----:B0-----:R-:W-:Y:S02]  /*7850*/  LEA R22, R14, R13, 0x18 ;  /* 0x0000000d0e167211 */ /* 0x001fe400078ec0ff */
[----:B------:R-:W-:-:S09]  /*7860*/  SHF.L.U32 R13, R5, 0x1f, RZ ;  /* 0x0000001f050d7819 */ /* 0x000fd200000006ff */
[----:B------:R-:W0:Y:S01]  /*7870*/  @!P1 LDC R14, c[0x0][0x500] ;  /* 0x00014000ff0e9b82 */ /* 0x000e220000000800 */
[----:B------:R-:W-:-:S04]  /*7880*/  IMAD R20, R7, 0x8, R22 ;  /* 0x0000000807147824 */ /* 0x000fc800078e0216 */
[----:B------:R-:W1:Y:S02]  /*7890*/  SYNCS.PHASECHK.TRANS64.TRYWAIT P0, [R20+URZ+0x10], R13 ;  /* 0x0000100d140075a7 */ /* 0x000e64000800017f */
[----:B-1----:R-:W-:Y:S05]  /*78a0*/  @!P0 BRA `(.L_x_168) ;  /* 0x0000000c00688947 */ /* 0x002fea0003800000 */
.L_x_185:
[----:B-1----:R-:W-:Y:S01]  /*78b0*/  PRMT R13, R12, 0x9910, RZ ;  /* 0x000099100c0d7816 */ /* 0x002fe200000000ff */
[----:B0-----:R0:W-:Y:S03]  /*78c0*/  @!P1 SYNCS.ARRIVE.TRANS64 RZ, [R20+URZ], R14 ;  /* 0x0000000e14ff99a7 */ /* 0x0011e6000800003f */
[----:B------:R-:W-:-:S13]  /*78d0*/  ISETP.NE.AND P0, PT, R13, 0x2, PT ;  /* 0x000000020d00780c */ /* 0x000fda0003f05270 */
[----:B0-----:R-:W-:Y:S05]  /*78e0*/  @P0 BRA `(.L_x_169) ;  /* 0x0000000000040947 */ /* 0x001fea0003800000 */
[----:B------:R-:W-:Y:S01]  /*78f0*/  BPT.TRAP 0x1 ;  /* 0x000000040000795c */ /* 0x000fe20000300000 */
.L_x_169:
[C---:B------:R-:W-:Y:S01]  /*7900*/  LEA R13, R7.reuse, UR31, 0x3 ;  /* 0x0000001f070d7c11 */ /* 0x040fe2000f8e18ff */
[----:B------:R-:W-:Y:S01]  /*7910*/  VIADD R4, R4, 0xffffffff ;  /* 0xffffffff04047836 */ /* 0x000fe20000000000 */
[----:B------:R-:W-:Y:S01]  /*7920*/  LEA R14, R7, UR21, 0xc ;  /* 0x00000015070e7c11 */ /* 0x000fe2000f8e60ff */
[----:B------:R-:W-:Y:S01]  /*7930*/  UIADD3 UR4, UP0, UR42, 0xf0, URZ ;  /* 0x000000f02a047890 */ /* 0x000fe2000ff1e03f */
[----:B------:R-:W-:Y:S01]  /*7940*/  R2UR UR34, R21 ;  /* 0x00000000152272ca */ /* 0x000fe200000e0000 */
[----:B------:R-:W-:Y:S01]  /*7950*/  IMAD.SHL.U32 R13, R13, 0x800, RZ ;  /* 0x000008000d0d7824 */ /* 0x000fe200078e00ff */
[----:B------:R-:W-:Y:S01]  /*7960*/  LEA R14, R14, R22, 0x2 ;  /* 0x000000160e0e7211 */ /* 0x000fe200078e10ff */
[----:B------:R-:W-:Y:S01]  /*7970*/  UIADD3 UR44, UP1, UR42, 0x1f0, URZ ;  /* 0x000001f02a2c7890 */ /* 0x000fe2000ff3e03f */
[----:B------:R-:W-:Y:S01]  /*7980*/  R2UR UR33, R20 ;  /* 0x00000000142172ca */ /* 0x000fe200000e0000 */
[----:B------:R-:W-:Y:S01]  /*7990*/  IMAD R13, R13, 0x4, R22 ;  /* 0x000000040d0d7824 */ /* 0x000fe200078e0216 */
[----:B------:R-:W-:Y:S01]  /*79a0*/  R2UR UR8, R14 ;  /* 0x000000000e0872ca */ /* 0x000fe200000e0000 */
[----:B------:R-:W-:Y:S01]  /*79b0*/  UIADD3.X UR5, URZ, UR43, URZ, UP0, !UPT ;  /* 0x0000002b3f057290 */ /* 0x000fe200087fe43f */
[----:B------:R-:W-:Y:S01]  /*79c0*/  R2UR UR36, R6 ;  /* 0x00000000062472ca */ /* 0x000fe200000e0000 */
[----:B------:R-:W-:Y:S01]  /*79d0*/  UPRMT UR30, URZ, 0x5410, UR29 ;  /* 0x000054103f1e7896 */ /* 0x000fe2000800001d */
[----:B------:R-:W-:Y:S01]  /*79e0*/  R2UR UR24, R13 ;  /* 0x000000000d1872ca */ /* 0x000fe200000e0000 */
[----:B------:R-:W-:Y:S01]  /*79f0*/  UIADD3.X UR45, URZ, UR43, URZ, UP1, !UPT ;  /* 0x0000002b3f2d7290 */ /* 0x000fe20008ffe43f */
[----:B------:R-:W-:Y:S01]  /*7a00*/  R2UR UR35, R19 ;  /* 0x00000000132372ca */ /* 0x000fe200000e0000 */
[----:B------:R-:W-:Y:S01]  /*7a10*/  UIADD3 UR26, UR34, 0x20, URZ ;  /* 0x00000020221a7890 */ /* 0x000fe2000fffe03f */
[----:B------:R-:W-:Y:S01]  /*7a20*/  R2UR UR19, R15 ;  /* 0x000000000f1372ca */ /* 0x000fe200000e0000 */
[----:B------:R-:W-:Y:S01]  /*7a30*/  UPRMT UR37, URZ, 0x5410, UR23 ;  /* 0x000054103f257896 */ /* 0x000fe20008000017 */
[----:B------:R-:W-:Y:S01]  /*7a40*/  ISETP.GT.AND P1, PT, R4, 0x1, PT ;  /* 0x000000010400780c */ /* 0x000fe20003f24270 */
[----:B------:R-:W-:Y:S01]  /*7a50*/  VIADD R7, R7, 0x1 ;  /* 0x0000000107077836 */ /* 0x000fe20000000000 */
[----:B------:R-:W-:Y:S01]  /*7a60*/  UMOV UR6, 0x0 ;  /* 0x0000000000067882 */ /* 0x000fe20000000000 */
[----:B------:R-:W-:Y:S01]  /*7a70*/  UIADD3 UR16, UR8, 0x20100, URZ ;  /* 0x0002010008107890 */ /* 0x000fe2000fffe03f */
[----:B------:R-:W-:Y:S01]  /*7a80*/  VIADD R21, R21, 0x40 ;  /* 0x0000004015157836 */ /* 0x000fe20000000000 */
[----:B------:R-:W-:Y:S01]  /*7a90*/  UIADD3 UR8, UR8, 0x22100, URZ ;  /* 0x0002210008087890 */ /* 0x000fe2000fffe03f */
[----:B------:R-:W-:Y:S01]  /*7aa0*/  ISETP.NE.AND P0, PT, R7, 0x2, PT ;  /* 0x000000020700780c */ /* 0x000fe20003f05270 */
[----:B------:R-:W-:-:S02]  /*7ab0*/  UIADD3 UR32, UR24, 0x100, URZ ;  /* 0x0000010018207890 */ /* 0x000fc4000fffe03f */
[----:B------:R-:W-:Y:S01]  /*7ac0*/  UIADD3 UR24, UR24, 0x8100, URZ ;  /* 0x0000810018187890 */ /* 0x000fe2000fffe03f */
[----:B------:R-:W-:Y:S01]  /*7ad0*/  SEL R14, RZ, 0x1, P0 ;  /* 0x00000001ff0e7807 */ /* 0x000fe20000000000 */
[----:B------:R-:W-:Y:S01]  /*7ae0*/  UMOV UR7, 0x10000000 ;  /* 0x1000000000077882 */ /* 0x000fe20000000000 */
[----:B------:R-:W-:Y:S01]  /*7af0*/  UMOV UR25, UR33 ;  /* 0x0000002100197c82 */ /* 0x000fe20008000000 */
[----:B------:R-:W-:Y:S01]  /*7b00*/  UMOV UR28, UR36 ;  /* 0x00000024001c7c82 */ /* 0x000fe20008000000 */
[----:B------:R-:W-:Y:S01]  /*7b10*/  UMOV UR27, UR35 ;  /* 0x00000023001b7c82 */ /* 0x000fe20008000000 */
[----:B------:R-:W-:Y:S01]  /*7b20*/  UMOV UR17, UR33 ;  /* 0x0000002100117c82 */ /* 0x000fe20008000000 */
[----:B------:R-:W-:Y:S01]  /*7b30*/  UMOV UR18, UR34 ;  /* 0x0000002200127c82 */ /* 0x000fe20008000000 */
[----:B------:R-:W-:Y:S01]  /*7b40*/  UMOV UR20, UR36 ;  /* 0x0000002400147c82 */ /* 0x000fe20008000000 */
[----:B------:R0:W-:Y:S01]  /*7b50*/  UTMALDG.3D.MULTICAST [UR32], [UR4], UR30, desc[UR6] ;  /* 0x00000620040073b4 */ /* 0x0001e2000801181e */
[----:B------:R-:W-:Y:S01]  /*7b60*/  UMOV UR9, UR33 ;  /* 0x0000002100097c82 */ /* 0x000fe20008000000 */
[----:B------:R-:W-:Y:S01]  /*7b70*/  UMOV UR11, UR19 ;  /* 0x00000013000b7c82 */ /* 0x000fe20008000000 */
[----:B------:R-:W-:Y:S01]  /*7b80*/  UMOV UR12, UR36 ;  /* 0x00000024000c7c82 */ /* 0x000fe20008000000 */
[----:B------:R-:W-:Y:S01]  /*7b90*/  UMOV UR10, UR26 ;  /* 0x0000001a000a7c82 */ /* 0x000fe20008000000 */
[----:B------:R-:W-:-:S02]  /*7ba0*/  LOP3.LUT R5, R5, R14, RZ, 0x3c, !PT ;  /* 0x0000000e05057212 */ /* 0x000fc400078e3cff */
[----:B------:R-:W-:Y:S01]  /*7bb0*/  SEL R7, R7, RZ, P0 ;  /* 0x000000ff07077207 */ /* 0x000fe20000000000 */
[----:B------:R0:W-:Y:S01]  /*7bc0*/  UTMALDG.3D.MULTICAST [UR24], [UR4], UR30, desc[UR6] ;  /* 0x00000618040073b4 */ /* 0x0001e2000801181e */
[----:B------:R0:W-:Y:S01]  /*7bd0*/  UTMALDG.3D.MULTICAST [UR16], [UR44], UR37, desc[UR6] ;  /* 0x000006102c0073b4 */ /* 0x0001e20008011825 */
[----:B------:R0:W-:Y:S02]  /*7be0*/  UTMALDG.3D.MULTICAST [UR8], [UR44], UR37, desc[UR6] ;  /* 0x000006082c0073b4 */ /* 0x0001e40008011825 */
[----:B0-----:R-:W-:Y:S05]  /*7bf0*/  @P1 BRA `(.L_x_170) ;  /* 0xfffffffc00081947 */ /* 0x001fea000383ffff */
.L_x_167:
[----:B------:R-:W-:Y:S05]  /*7c00*/  BSYNC B1 ;  /* 0x0000000000017941 */ /* 0x000fea0003800000 */
.L_x_166:
[----:B------:R-:W-:Y:S01]  /*7c10*/  LOP3.LUT P1, RZ, R3, 0xff, RZ, 0xc0, !PT ;  /* 0x000000ff03ff7812 */ /* 0x000fe2000782c0ff */
[----:B------:R-:W-:Y:S01]  /*7c20*/  IMAD.IADD R9, R8, 0x1, R9 ;  /* 0x0000000108097824 */ /* 0x000fe200078e0209 */
[----:B------:R-:W-:Y:S01]  /*7c30*/  IADD3 R16, P2, R16, UR38, RZ ;  /* 0x0000002610107c10 */ /* 0x000fe2000ff5e0ff */
[----:B------:R-:W-:Y:S01]  /*7c40*/  ULDC.64 UR4, c[0x0][0x650] ;  /* 0x0001940000047ab9 */ /* 0x000fe20000000a00 */
[----:B------:R-:W-:Y:S01]  /*7c50*/  BSSY B1, `(.L_x_171) ;  /* 0x000006c000017945 */ /* 0x000fe20003800000 */
[----:B------:R-:W-:Y:S01]  /*7c60*/  IMAD.MOV.U32 R19, RZ, RZ, -0x1 ;  /* 0xffffffffff137424 */ /* 0x000fe200078e00ff */
[----:B------:R-:W-:Y:S01]  /*7c70*/  SHF.R.U32.HI R3, RZ, 0x1, R9 ;  /* 0x00000001ff037819 */ /* 0x000fe20000011609 */
[----:B------:R-:W-:Y:S01]  /*7c80*/  IMAD.MOV.U32 R13, RZ, RZ, -0x1 ;  /* 0xffffffffff0d7424 */ /* 0x000fe200078e00ff */
[----:B------:R-:W-:Y:S01]  /*7c90*/  ISETP.GT.U32.AND P0, PT, R9, 0x1, PT ;  /* 0x000000010900780c */ /* 0x000fe20003f04070 */
[----:B------:R-:W-:Y:S01]  /*7ca0*/  IMAD.MOV.U32 R6, RZ, RZ, -0x1 ;  /* 0xffffffffff067424 */ /* 0x000fe200078e00ff */
[----:B------:R-:W-:-:S02]  /*7cb0*/  LOP3.LUT R3, R3, 0x1, RZ, 0xc0, !PT ;  /* 0x0000000103037812 */ /* 0x000fc400078ec0ff */
[----:B------:R-:W-:Y:S01]  /*7cc0*/  ISETP.LT.U32.AND P0, PT, R8, 0x2, P0 ;  /* 0x000000020800780c */ /* 0x000fe20000701070 */
[----:B------:R-:W0:Y:S01]  /*7cd0*/  @P1 S2R R5, SR_CgaCtaId ;  /* 0x0000000000051919 */ /* 0x000e220000008800 */
[----:B------:R-:W-:Y:S02]  /*7ce0*/  @P1 MOV R4, 0x400 ;  /* 0x0000040000041802 */ /* 0x000fe40000000f00 */
[----:B------:R-:W-:Y:S02]  /*7cf0*/  IADD3.X R17, R17, UR41, RZ, P2, !PT ;  /* 0x0000002911117c10 */ /* 0x000fe400097fe4ff */
[----:B------:R-:W-:Y:S02]  /*7d00*/  ISETP.GE.U32.AND P2, PT, R16, UR4, PT ;  /* 0x0000000410007c0c */ /* 0x000fe4000bf46070 */
[----:B------:R-:W-:Y:S02]  /*7d10*/  LOP3.LUT R9, R9, 0x1, RZ, 0xc0, !PT ;  /* 0x0000000109097812 */ /* 0x000fe400078ec0ff */
[----:B0-----:R-:W-:-:S04]  /*7d20*/  @P1 LEA R4, R5, R4, 0x18 ;  /* 0x0000000405041211 */ /* 0x001fc800078ec0ff */
[----:B------:R0:W-:Y:S01]  /*7d30*/  @P1 SYNCS.ARRIVE.TRANS64.A1T0 RZ, [R4+URZ+0x38], RZ ;  /* 0x000038ff04ff19a7 */ /* 0x0001e2000810003f */
[----:B------:R-:W-:Y:S02]  /*7d40*/  ISETP.NE.U32.AND P1, PT, R3, 0x1, PT ;  /* 0x000000010300780c */ /* 0x000fe40003f25070 */
[----:B------:R-:W-:Y:S02]  /*7d50*/  SEL R3, RZ, 0x1, !P0 ;  /* 0x00000001ff037807 */ /* 0x000fe40004000000 */
[----:B------:R-:W-:Y:S02]  /*7d60*/  ISETP.GE.U32.AND.EX P0, PT, R17, UR5, PT, P2 ;  /* 0x0000000511007c0c */ /* 0x000fe4000bf06120 */
[----:B------:R-:W-:-:S04]  /*7d70*/  ISETP.GT.U32.AND P1, PT, R8, 0x1, !P1 ;  /* 0x000000010800780c */ /* 0x000fc80004f24070 */
[----:B0-----:R-:W-:-:S04]  /*7d80*/  SEL R4, RZ, 0x1, !P1 ;  /* 0x00000001ff047807 */ /* 0x001fc80004800000 */
[--C-:B------:R-:W-:Y:S02]  /*7d90*/  LOP3.LUT R10, R4, R10, R3.reuse, 0x96, !PT ;  /* 0x0000000a040a7212 */ /* 0x100fe400078e9603 */
[----:B------:R-:W-:Y:S02]  /*7da0*/  PRMT R4, RZ, 0x7610, R4 ;  /* 0x00007610ff047816 */ /* 0x000fe40000000004 */
[----:B------:R-:W-:Y:S01]  /*7db0*/  PRMT R3, RZ, 0x7610, R3 ;  /* 0x00007610ff037816 */ /* 0x000fe20000000003 */
[----:B------:R-:W-:Y:S06]  /*7dc0*/  @P0 BRA `(.L_x_172) ;  /* 0x0000000400500947 */ /* 0x000fec0003800000 */
[----:B------:R-:W0:Y:S01]  /*7dd0*/  S2R R15, SR_CTAID.X ;  /* 0x00000000000f7919 */ /* 0x000e220000002500 */
[----:B------:R-:W-:Y:S01]  /*7de0*/  ULDC.64 UR4, c[0x0][0x628] ;  /* 0x00018a0000047ab9 */ /* 0x000fe20000000a00 */
[----:B------:R-:W1:Y:S01]  /*7df0*/  LDC R20, c[0x0][0x144] ;  /* 0x00005100ff147b82 */ /* 0x000e620000000800 */
[----:B------:R-:W-:Y:S01]  /*7e00*/  ISETP.NE.U32.AND P0, PT, RZ, UR4, PT ;  /* 0x00000004ff007c0c */ /* 0x000fe2000bf05070 */
[----:B------:R-:W2:Y:S01]  /*7e10*/  S2R R13, SR_CTAID.Y ;  /* 0x00000000000d7919 */ /* 0x000ea20000002600 */
[----:B------:R-:W-:Y:S01]  /*7e20*/  ULDC UR6, c[0x0][0x150] ;  /* 0x0000540000067ab9 */ /* 0x000fe20000000800 */
[----:B------:R-:W-:Y:S01]  /*7e30*/  ULDC UR7, c[0x0][0x630] ;  /* 0x00018c0000077ab9 */ /* 0x000fe20000000800 */
[----:B------:R-:W-:Y:S02]  /*7e40*/  ISETP.NE.AND.EX P0, PT, RZ, UR5, PT, P0 ;  /* 0x00000005ff007c0c */ /* 0x000fe4000bf05300 */
[----:B------:R-:W-:Y:S02]  /*7e50*/  MOV R4, R16 ;  /* 0x0000001000047202 */ /* 0x000fe40000000f00 */
[----:B0-----:R-:W-:-:S05]  /*7e60*/  I2FP.F32.U32 R5, R15 ;  /* 0x0000000f00057245 */ /* 0x001fca0000201000 */
[----:B------:R-:W-:Y:S01]  /*7e70*/  FMUL R21, R5, UR6 ;  /* 0x0000000605157c20 */ /* 0x000fe20008400000 */
[----:B------:R-:W-:-:S03]  /*7e80*/  IMAD.MOV.U32 R5, RZ, RZ, R17 ;  /* 0x000000ffff057224 */ /* 0x000fc600078e0011 */
[----:B--2---:R-:W-:Y:S05]  /*7e90*/  @!P0 BRA `(.L_x_173) ;  /* 0x0000000000288947 */ /* 0x004fea0003800000 */
[----:B------:R-:W-:Y:S02]  /*7ea0*/  ULDC UR6, c[0x0][0x634] ;  /* 0x00018d0000067ab9 */ /* 0x000fe40000000800 */
[----:B------:R-:W-:-:S05]  /*7eb0*/  IADD3 R5, P0, R16, UR6, RZ ;  /* 0x0000000610057c10 */ /* 0x000fca000ff1e0ff */
[----:B------:R-:W-:-:S04]  /*7ec0*/  IMAD.X R19, RZ, RZ, R17, P0 ;  /* 0x000000ffff137224 */ /* 0x000fc800000e0611 */
[----:B------:R-:W-:-:S04]  /*7ed0*/  IMAD.WIDE.U32 R6, R19, UR4, RZ ;  /* 0x0000000413067c25 */ /* 0x000fc8000f8e00ff */
[----:B------:R-:W-:-:S04]  /*7ee0*/  IMAD.WIDE.U32 R6, P0, R5, UR5, R6 ;  /* 0x0000000505067c25 */ /* 0x000fc8000f800006 */
[----:B------:R-:W-:-:S04]  /*7ef0*/  IMAD.WIDE.U32 R4, R5, UR4, RZ ;  /* 0x0000000405047c25 */ /* 0x000fc8000f8e00ff */
[----:B------:R-:W-:Y:S01]  /*7f00*/  IMAD.MOV.U32 R4, RZ, RZ, R7 ;  /* 0x000000ffff047224 */ /* 0x000fe200078e0007 */
[----:B------:R-:W-:Y:S01]  /*7f10*/  IADD3 RZ, P1, R5, R6, RZ ;  /* 0x0000000605ff7210 */ /* 0x000fe20007f3e0ff */
[----:B------:R-:W-:-:S04]  /*7f20*/  IMAD.X R5, RZ, RZ, RZ, P0 ;  /* 0x000000ffff057224 */ /* 0x000fc800000e06ff */
[----:B------:R-:W-:-:S08]  /*7f30*/  IMAD.WIDE.U32.X R4, R19, UR5, R4, P1 ;  /* 0x0000000513047c25 */ /* 0x000fd000088e0404 */
.L_x_173:
[--C-:B------:R-:W-:Y:S01]  /*7f40*/  SHF.R.U64 R14, R4, UR7, R5.reuse ;  /* 0x00000007040e7c19 */ /* 0x100fe20008001205 */
[----:B------:R-:W0:Y:S01]  /*7f50*/  F2I.U32.TRUNC.NTZ R21, R21 ;  /* 0x0000001500157305 */ /* 0x000e22000020f000 */
[----:B------:R-:W-:Y:S01]  /*7f60*/  SHF.R.U32.HI R4, RZ, UR7, R5 ;  /* 0x00000007ff047c19 */ /* 0x000fe20008011605 */
[----:B------:R-:W-:Y:S01]  /*7f70*/  ULDC.64 UR4, c[0x0][0x620] ;  /* 0x0001880000047ab9 */ /* 0x000fe20000000a00 */
[----:B------:R-:W-:Y:S01]  /*7f80*/  IADD3 R7, P0, RZ, -R14, RZ ;  /* 0x8000000eff077210 */ /* 0x000fe20007f1e0ff */
[----:B------:R-:W-:Y:S01]  /*7f90*/  ULDC.64 UR6, c[0x0][0x640] ;  /* 0x0001900000067ab9 */ /* 0x000fe20000000a00 */
[----:B------:R-:W2:Y:S03]  /*7fa0*/  LDC R22, c[0x0][0x148] ;  /* 0x00005200ff167b82 */ /* 0x000ea60000000800 */
[----:B------:R-:W-:Y:S01]  /*7fb0*/  IMAD.X R4, RZ, RZ, ~R4, P0 ;  /* 0x000000ffff047224 */ /* 0x000fe200000e0e04 */
[----:B------:R-:W-:-:S03]  /*7fc0*/  ISETP.NE.U32.AND P0, PT, RZ, UR6, PT ;  /* 0x00000006ff007c0c */ /* 0x000fc6000bf05070 */
[----:B------:R-:W-:Y:S01]  /*7fd0*/  IMAD R6, R4, UR4, RZ ;  /* 0x0000000404067c24 */ /* 0x000fe2000f8e02ff */
[----:B------:R-:W-:Y:S01]  /*7fe0*/  ISETP.NE.AND.EX P0, PT, RZ, UR7, PT, P0 ;  /* 0x00000007ff007c0c */ /* 0x000fe2000bf05300 */
[----:B------:R-:W-:Y:S01]  /*7ff0*/  IMAD.WIDE.U32 R4, R7, UR4, R16 ;  /* 0x0000000407047c25 */ /* 0x000fe2000f8e0010 */
[----:B------:R-:W-:-:S03]  /*8000*/  ULDC UR4, c[0x0][0x618] ;  /* 0x0001860000047ab9 */ /* 0x000fc60000000800 */
[----:B------:R-:W-:Y:S01]  /*8010*/  IMAD R7, R7, UR5, R6 ;  /* 0x0000000507077c24 */ /* 0x000fe2000f8e0206 */
[----:B------:R-:W-:Y:S01]  /*8020*/  ULDC UR5, c[0x0][0x154] ;  /* 0x0000550000057ab9 */ /* 0x000fe20000000800 */
[----:B0-----:R-:W-:Y:S02]  /*8030*/  IMAD.MOV R6, RZ, RZ, -R21 ;  /* 0x000000ffff067224 */ /* 0x001fe400078e0a15 */
[----:B------:R-:W-:Y:S02]  /*8040*/  IMAD.IADD R5, R5, 0x1, R7 ;  /* 0x0000000105057824 */ /* 0x000fe400078e0207 */
[----:B-1----:R-:W-:Y:S01]  /*8050*/  IMAD R15, R20, R6, R15 ;  /* 0x00000006140f7224 */ /* 0x002fe200078e020f */
[----:B------:R-:W-:Y:S02]  /*8060*/  I2FP.F32.U32 R6, R13 ;  /* 0x0000000d00067245 */ /* 0x000fe40000201000 */
[--C-:B------:R-:W-:Y:S02]  /*8070*/  SHF.R.U64 R19, R4, UR4, R5.reuse ;  /* 0x0000000404137c19 */ /* 0x100fe40008001205 */
[----:B------:R-:W-:Y:S01]  /*8080*/  SHF.R.U32.HI R4, RZ, UR4, R5 ;  /* 0x00000004ff047c19 */ /* 0x000fe20008011605 */
[----:B------:R-:W-:Y:S01]  /*8090*/  FMUL R6, R6, UR5 ;  /* 0x0000000506067c20 */ /* 0x000fe20008400000 */
[----:B------:R-:W-:-:S02]  /*80a0*/  ULDC UR4, c[0x0][0x608] ;  /* 0x0001820000047ab9 */ /* 0x000fc40000000800 */
[--C-:B------:R-:W-:Y:S01]  /*80b0*/  SHF.R.U64 R21, R19, UR4, R4.reuse ;  /* 0x0000000413157c19 */ /* 0x100fe20008001204 */
[----:B------:R0:W1:Y:S01]  /*80c0*/  F2I.U32.TRUNC.NTZ R24, R6 ;  /* 0x0000000600187305 */ /* 0x000062000020f000 */
[----:B------:R-:W-:Y:S01]  /*80d0*/  SHF.R.U32.HI R4, RZ, UR4, R4 ;  /* 0x00000004ff047c19 */ /* 0x000fe20008011604 */
[----:B------:R-:W-:-:S03]  /*80e0*/  ULDC UR4, c[0x0][0x658] ;  /* 0x0001960000047ab9 */ /* 0x000fc60000000800 */
[--C-:B------:R-:W-:Y:S02]  /*80f0*/  SHF.R.U32.HI R23, RZ, UR4, R4.reuse ;  /* 0x00000004ff177c19 */ /* 0x100fe40008011604 */
[----:B------:R-:W-:-:S03]  /*8100*/  SHF.R.U64 R20, R21, UR4, R4 ;  /* 0x0000000415147c19 */ /* 0x000fc60008001204 */
[----:B------:R-:W-:Y:S01]  /*8110*/  IMAD.MOV.U32 R5, RZ, RZ, R23 ;  /* 0x000000ffff057224 */ /* 0x000fe200078e0017 */
[----:B------:R-:W-:Y:S01]  /*8120*/  MOV R4, R20 ;  /* 0x0000001400047202 */ /* 0x000fe20000000f00 */
[----:B0-----:R-:W-:Y:S06]  /*8130*/  @!P0 BRA `(.L_x_174) ;  /* 0x0000000000288947 */ /* 0x001fec0003800000 */
        /* <DEDUP_REMOVED lines=10> */
.L_x_174:
[----:B------:R-:W-:Y:S01]  /*81e0*/  ISETP.NE.AND P0, PT, R2, 0x1, PT ;  /* 0x000000010200780c */ /* 0x000fe20003f05270 */
[----:B------:R-:W-:Y:S01]  /*81f0*/  ULDC UR4, c[0x0][0x648] ;  /* 0x0001920000047ab9 */ /* 0x000fe20000000800 */
[----:B------:R-:W-:Y:S01]  /*8200*/  LOP3.LUT R21, R21, UR22, RZ, 0xc0, !PT ;  /* 0x0000001615157c12 */ /* 0x000fe2000f8ec0ff */
[----:B-1----:R-:W-:Y:S01]  /*8210*/  IMAD.MOV R24, RZ, RZ, -R24 ;  /* 0x000000ffff187224 */ /* 0x002fe200078e0a18 */
[----:B------:R-:W-:Y:S01]  /*8220*/  SHF.R.U64 R4, R4, UR4, R5 ;  /* 0x0000000404047c19 */ /* 0x000fe20008001205 */
[----:B------:R-:W-:Y:S01]  /*8230*/  ULDC UR4, c[0x0][0x638] ;  /* 0x00018e0000047ab9 */ /* 0x000fe20000000800 */
[----:B------:R-:W-:Y:S01]  /*8240*/  LOP3.LUT R19, R19, UR13, RZ, 0xc0, !PT ;  /* 0x0000000d13137c12 */ /* 0x000fe2000f8ec0ff */
[----:B------:R-:W-:Y:S01]  /*8250*/  ULDC UR5, c[0x0][0x610] ;  /* 0x0001840000057ab9 */ /* 0x000fe20000000800 */
[----:B------:R-:W-:Y:S01]  /*8260*/  MOV R6, R14 ;  /* 0x0000000e00067202 */ /* 0x000fe20000000f00 */
[----:B------:R-:W-:Y:S02]  /*8270*/  IMAD.MOV R5, RZ, RZ, -R4 ;  /* 0x000000ffff057224 */ /* 0x000fe400078e0a04 */
[----:B------:R-:W-:-:S02]  /*8280*/  IMAD R4, R4, UR14, R21 ;  /* 0x0000000e04047c24 */ /* 0x000fc4000f8e0215 */
[----:B--2---:R-:W-:Y:S02]  /*8290*/  @P0 IMAD R15, R22, R24, R13 ;  /* 0x00000018160f0224 */ /* 0x004fe400078e020d */
[----:B------:R-:W-:Y:S01]  /*82a0*/  IMAD R20, R5, UR4, R20 ;  /* 0x0000000405147c24 */ /* 0x000fe2000f8e0214 */
[----:B------:R-:W-:Y:S01]  /*82b0*/  ULDC UR4, c[0x0][0x600] ;  /* 0x0001800000047ab9 */ /* 0x000fe20000000800 */
[----:B------:R-:W-:Y:S02]  /*82c0*/  IMAD R15, R4, UR5, R15 ;  /* 0x00000005040f7c24 */ /* 0x000fe4000f8e020f */
[----:B------:R-:W-:Y:S02]  /*82d0*/  IMAD R20, R20, UR4, R19 ;  /* 0x0000000414147c24 */ /* 0x000fe4000f8e0213 */
[----:B------:R-:W-:-:S03]  /*82e0*/  IMAD.MOV.U32 R4, RZ, RZ, 0x1 ;  /* 0x00000001ff047424 */ /* 0x000fc600078e00ff */
[----:B------:R-:W-:Y:S02]  /*82f0*/  SEL R13, R20, R15, !P0 ;  /* 0x0000000f140d7207 */ /* 0x000fe40004000000 */
[----:B------:R-:W-:-:S07]  /*8300*/  SEL R19, R15, R20, !P0 ;  /* 0x000000140f137207 */ /* 0x000fce0004000000 */
.L_x_172:
[----:B------:R-:W-:Y:S05]  /*8310*/  BSYNC B1 ;  /* 0x0000000000017941 */ /* 0x000fea0003800000 */
.L_x_171:
[----:B------:R-:W-:-:S13]  /*8320*/  LOP3.LUT P0, RZ, R4, 0xff, RZ, 0xc0, !PT ;  /* 0x000000ff04ff7812 */ /* 0x000fda000780c0ff */
[----:B------:R-:W-:Y:S05]  /*8330*/  @P0 BRA `(.L_x_175) ;  /* 0xfffffff400000947 */ /* 0x000fea000383ffff */
[----:B------:R-:W-:Y:S05]  /*8340*/  BSYNC B0 ;  /* 0x0000000000007941 */ /* 0x000fea0003800000 */
.L_x_164:
[----:B------:R-:W-:-:S03]  /*8350*/  UMOV UR4, 0xffffffff ;  /* 0xffffffff00047882 */ /* 0x000fc60000000000 */
[----:B------:R-:W-:Y:S05]  /*8360*/  BRA.DIV UR4, `(.L_x_176) ;  /* 0x0000000204cc7947 */ /* 0x000fea000b800000 */
[----:B------:R-:W-:-:S13]  /*8370*/  ELECT P6, URZ, PT ;  /* 0x00000000003f782f */ /* 0x000fda00038c0000 */
.L_x_188:
[----:B------:R-:W-:Y:S04]  /*8380*/  BSSY B0, `(.L_x_177) ;  /* 0x0000019000007945 */ /* 0x000fe80003800000 */
[----:B------:R-:W-:Y:S05]  /*8390*/  @!P6 BRA `(.L_x_178) ;  /* 0x00000000005ce947 */ /* 0x000fea0003800000 */
[----:B------:R-:W-:-:S04]  /*83a0*/  LOP3.LUT R18, R18, 0x2, RZ, 0xfc, !PT ;  /* 0x0000000212127812 */ /* 0x000fc800078efcff */
[----:B------:R-:W-:-:S13]  /*83b0*/  ISETP.NE.AND P0, PT, R18, 0x3, PT ;  /* 0x000000031200780c */ /* 0x000fda0003f05270 */
[----:B------:R-:W-:Y:S05]  /*83c0*/  @!P0 BRA `(.L_x_179) ;  /* 0x0000000000048947 */ /* 0x000fea0003800000 */
[----:B------:R-:W-:Y:S01]  /*83d0*/  BPT.TRAP 0x1 ;  /* 0x000000040000795c */ /* 0x000fe20000300000 */
.L_x_179:
[----:B------:R-:W0:Y:S01]  /*83e0*/  S2R R3, SR_CgaCtaId ;  /* 0x0000000000037919 */ /* 0x000e220000008800 */
[----:B------:R-:W-:Y:S02]  /*83f0*/  MOV R0, 0x400 ;  /* 0x0000040000007802 */ /* 0x000fe40000000f00 */
[----:B------:R-:W-:Y:S02]  /*8400*/  SHF.L.U32 R2, R10, 0x1f, RZ ;  /* 0x0000001f0a027819 */ /* 0x000fe400000006ff */
[----:B0-----:R-:W-:-:S05]  /*8410*/  LEA R0, R3, R0, 0x18 ;  /* 0x0000000003007211 */ /* 0x001fca00078ec0ff */
[----:B------:R-:W-:-:S04]  /*8420*/  VIADD R0, R0, 0x10 ;  /* 0x0000001000007836 */ /* 0x000fc80000000000 */
[C---:B------:R-:W-:Y:S02]  /*8430*/  IMAD R5, R9.reuse, 0x8, R0 ;  /* 0x0000000809057824 */ /* 0x040fe400078e0200 */
[----:B------:R-:W-:Y:S02]  /*8440*/  VIADD R9, R9, 0x1 ;  /* 0x0000000109097836 */ /* 0x000fe40000000000 */
[----:B------:R-:W0:Y:S03]  /*8450*/  SYNCS.PHASECHK.TRANS64.TRYWAIT P0, [R5+URZ], R2 ;  /* 0x00000002050075a7 */ /* 0x000e26000800017f */
[----:B------:R-:W-:-:S04]  /*8460*/  ISETP.NE.AND P1, PT, R9, 0x2, PT ;  /* 0x000000020900780c */ /* 0x000fc80003f25270 */
[----:B------:R-:W-:Y:S02]  /*8470*/  SEL R3, RZ, 0x1, P1 ;  /* 0x00000001ff037807 */ /* 0x000fe40000800000 */
[----:B------:R-:W-:Y:S02]  /*8480*/  SEL R9, R9, RZ, P1 ;  /* 0x000000ff09097207 */ /* 0x000fe40000800000 */
[----:B------:R-:W-:Y:S01]  /*8490*/  LOP3.LUT R3, R10, R3, RZ, 0x3c, !PT ;  /* 0x000000030a037212 */ /* 0x000fe200078e3cff */
[----:B0-----:R-:W-:Y:S06]  /*84a0*/  @!P0 BRA `(.L_x_180) ;  /* 0x00000000009c8947 */ /* 0x001fec0003800000 */
.L_x_189:
[----:B------:R-:W-:Y:S01]  /*84b0*/  IMAD R9, R9, 0x8, R0 ;  /* 0x0000000809097824 */ /* 0x000fe200078e0200 */
[----:B------:R-:W-:-:S07]  /*84c0*/  SHF.L.U32 R0, R3, 0x1f, RZ ;  /* 0x0000001f03007819 */ /* 0x000fce00000006ff */
.L_x_181:
[----:B-1----:R1:W2:Y:S02]  /*84d0*/  SYNCS.PHASECHK.TRANS64.TRYWAIT P0, [R9+URZ], R0 ;  /* 0x00000000090075a7 */ /* 0x0022a4000800017f */
[----:B--2---:R-:W-:Y:S05]  /*84e0*/  @!P0 NANOSLEEP.SYNCS 0x989680 ;  /* 0x009896800000895d */ /* 0x004fea0003900000 */
[----:B------:R-:W2:Y:S02]  /*84f0*/  @!P0 SYNCS.PHASECHK.TRANS64 P0, [R9+URZ], R0 ;  /* 0x00000000090085a7 */ /* 0x000ea4000800007f */
[----:B--2---:R-:W-:Y:S05]  /*8500*/  @!P0 BRA `(.L_x_181) ;  /* 0xfffffffc00f08947 */ /* 0x004fea000383ffff */
.L_x_178:
[----:B------:R-:W-:Y:S05]  /*8510*/  BSYNC B0 ;  /* 0x0000000000007941 */ /* 0x000fea0003800000 */
.L_x_177:
[----:B------:R-:W-:Y:S05]  /*8520*/  EXIT ;  /* 0x000000000000794d */ /* 0x000fea0003800000 */
.L_x_21:
[----:B-1----:R1:W2:Y:S02]  /*8530*/  SYNCS.PHASECHK.TRANS64.TRYWAIT P1, [R3+URZ], R0 ;  /* 0x00000000030075a7 */ /* 0x0022a4000802017f */
[----:B--2---:R-:W-:Y:S05]  /*8540*/  @!P1 NANOSLEEP.SYNCS 0x989680 ;  /* 0x009896800000995d */ /* 0x004fea0003900000 */
[----:B------:R-:W2:Y:S02]  /*8550*/  @!P1 SYNCS.PHASECHK.TRANS64 P1, [R3+URZ], R0 ;  /* 0x00000000030095a7 */ /* 0x000ea4000802007f */
[----:B--2---:R-:W-:Y:S05]  /*8560*/  @!P1 BRA `(.L_x_21) ;  /* 0xfffffffc00f09947 */ /* 0x004fea000383ffff */
[----:B------:R-:W-:Y:S05]  /*8570*/  BRA `(.L_x_20) ;  /* 0xffffff90008c7947 */ /* 0x000fea000383ffff */
.L_x_26:
[----:B-1----:R1:W2:Y:S02]  /*8580*/  SYNCS.PHASECHK.TRANS64.TRYWAIT P1, [R5+URZ], R4 ;  /* 0x00000004050075a7 */ /* 0x0022a4000802017f */
[----:B--2---:R-:W-:Y:S05]  /*8590*/  @!P1 NANOSLEEP.SYNCS 0x989680 ;  /* 0x009896800000995d */ /* 0x004fea0003900000 */
[----:B------:R-:W2:Y:S02]  /*85a0*/  @!P1 SYNCS.PHASECHK.TRANS64 P1, [R5+URZ], R4 ;  /* 0x00000004050095a7 */ /* 0x000ea4000802007f */
[----:B--2---:R-:W-:Y:S05]  /*85b0*/  @!P1 BRA `(.L_x_26) ;  /* 0xfffffffc00f09947 */ /* 0x004fea000383ffff */
[----:B------:R-:W-:Y:S05]  /*85c0*/  BRA `(.L_x_25) ;  /* 0xffffff98009c7947 */ /* 0x000fea000383ffff */
.L_x_165:
[----:B------:R-:W-:Y:S01]  /*85d0*/  BSSY B1, `(.L_x_182) ;  /* 0x0000006000017945 */ /* 0x000fe20003800000 */
[----:B------:R-:W-:-:S07]  /*85e0*/  IMAD.MOV.U32 R15, RZ, RZ, -0x1 ;  /* 0xffffffffff0f7424 */ /* 0x000fce00078e00ff */
[----:B------:R-:W-:Y:S05]  /*85f0*/  WARPSYNC.COLLECTIVE R15, `(.L_x_183) ;  /* 0x000000000f0c7348 */ /* 0x000fea0003c00000 */
[----:B------:R-:W-:Y:S02]  /*8600*/  ELECT P6, UR62, PT ;  /* 0x00000000003e782f */ /* 0x000fe400038c0000 */
[----:B------:R-:W-:Y:S01]  /*8610*/  MOV R14, UR62 ;  /* 0x0000003e000e7c02 */ /* 0x000fe20008000f00 */
[----:B------:R-:W-:Y:S10]  /*8620*/  ENDCOLLECTIVE ;  /* 0x000000000000791b */ /* 0x000ff40003800000 */
.L_x_183:
[----:B------:R-:W-:Y:S05]  /*8630*/  BSYNC B1 ;  /* 0x0000000000017941 */ /* 0x000fea0003800000 */
.L_x_182:
[----:B------:R-:W-:Y:S05]  /*8640*/  BRA `(.L_x_184) ;  /* 0xfffffff000487947 */ /* 0x000fea000383ffff */
.L_x_168:
[----:B-1----:R1:W2:Y:S02]  /*8650*/  SYNCS.PHASECHK.TRANS64.TRYWAIT P0, [R20+URZ+0x10], R13 ;  /* 0x0000100d140075a7 */ /* 0x0022a4000800017f */
[----:B--2---:R-:W-:Y:S05]  /*8660*/  @!P0 NANOSLEEP.SYNCS 0x989680 ;  /* 0x009896800000895d */ /* 0x004fea0003900000 */
[----:B------:R-:W2:Y:S02]  /*8670*/  @!P0 SYNCS.PHASECHK.TRANS64 P0, [R20+URZ+0x10], R13 ;  /* 0x0000100d140085a7 */ /* 0x000ea4000800007f */
[----:B--2---:R-:W-:Y:S05]  /*8680*/  @!P0 BRA `(.L_x_168) ;  /* 0xfffffffc00f08947 */ /* 0x004fea000383ffff */
[----:B------:R-:W-:Y:S05]  /*8690*/  BRA `(.L_x_185) ;  /* 0xfffffff000847947 */ /* 0x000fea000383ffff */
.L_x_176:
[----:B------:R-:W-:Y:S01]  /*86a0*/  BSSY B0, `(.L_x_186) ;  /* 0x0000006000007945 */ /* 0x000fe20003800000 */
[----:B------:R-:W-:-:S07]  /*86b0*/  IMAD.MOV.U32 R15, RZ, RZ, -0x1 ;  /* 0xffffffffff0f7424 */ /* 0x000fce00078e00ff */
[----:B------:R-:W-:Y:S05]  /*86c0*/  WARPSYNC.COLLECTIVE R15, `(.L_x_187) ;  /* 0x000000000f0c7348 */ /* 0x000fea0003c00000 */
[----:B------:R-:W-:Y:S02]  /*86d0*/  ELECT P6, UR62, PT ;  /* 0x00000000003e782f */ /* 0x000fe400038c0000 */
[----:B------:R-:W-:Y:S01]  /*86e0*/  MOV R14, UR62 ;  /* 0x0000003e000e7c02 */ /* 0x000fe20008000f00 */
[----:B------:R-:W-:Y:S10]  /*86f0*/  ENDCOLLECTIVE ;  /* 0x000000000000791b */ /* 0x000ff40003800000 */
.L_x_187:
[----:B------:R-:W-:Y:S05]  /*8700*/  BSYNC B0 ;  /* 0x0000000000007941 */ /* 0x000fea0003800000 */
.L_x_186:
[----:B------:R-:W-:Y:S05]  /*8710*/  BRA `(.L_x_188) ;  /* 0xfffffffc00187947 */ /* 0x000fea000383ffff */
.L_x_180:
[----:B0-----:R0:W1:Y:S02]  /*8720*/  SYNCS.PHASECHK.TRANS64.TRYWAIT P0, [R5+URZ], R2 ;  /* 0x00000002050075a7 */ /* 0x001064000800017f */
[----:B-1----:R-:W-:Y:S05]  /*8730*/  @!P0 NANOSLEEP.SYNCS 0x989680 ;  /* 0x009896800000895d */ /* 0x002fea0003900000 */
[----:B------:R-:W1:Y:S02]  /*8740*/  @!P0 SYNCS.PHASECHK.TRANS64 P0, [R5+URZ], R2 ;  /* 0x00000002050085a7 */ /* 0x000e64000800007f */
[----:B-1----:R-:W-:Y:S05]  /*8750*/  @!P0 BRA `(.L_x_180) ;  /* 0xfffffffc00f08947 */ /* 0x002fea000383ffff */
[----:B------:R-:W-:Y:S05]  /*8760*/  BRA `(.L_x_189) ;  /* 0xfffffffc00507947 */ /* 0x000fea000383ffff */
.L_x_190:
[----:B------:R-:W-:-:S00]  /*8770*/  BRA `(.L_x_190) ;  /* 0xfffffffc00fc7947 */ /* 0x000fc0000383ffff */
[----:B------:R-:W-:-:S00]  /*8780*/  NOP ;  /* 0x0000000000007918 */ /* 0x000fc00000000000 */
[----:B------:R-:W-:-:S00]  /*8790*/  NOP ;  /* 0x0000000000007918 */ /* 0x000fc00000000000 */
[----:B------:R-:W-:-:S00]  /*87a0*/  NOP ;  /* 0x0000000000007918 */ /* 0x000fc00000000000 */
[----:B------:R-:W-:-:S00]  /*87b0*/  NOP ;  /* 0x0000000000007918 */ /* 0x000fc00000000000 */
[----:B------:R-:W-:-:S00]  /*87c0*/  NOP ;  /* 0x0000000000007918 */ /* 0x000fc00000000000 */
[----:B------:R-:W-:-:S00]  /*87d0*/  NOP ;  /* 0x0000000000007918 */ /* 0x000fc00000000000 */
[----:B------:R-:W-:-:S00]  /*87e0*/  NOP ;  /* 0x0000000000007918 */ /* 0x000fc00000000000 */
[----:B------:R-:W-:-:S00]  /*87f0*/  NOP ;  /* 0x0000000000007918 */ /* 0x000fc00000000000 */
.L_x_191:


//--------------------- .nv.global.init           --------------------------
	.section	.nv.global.init,"aw",@progbits
.nv.global.init:
	.type		$str$22,@object
	.size		$str$22,($str$23 - $str$22)
$str$22:
        /*0000*/ 	.byte	0x6b, 0x5f, 0x74, 0x69, 0x6c, 0x65, 0x5f, 0x63, 0x6f, 0x75, 0x6e, 0x74, 0x20, 0x3e, 0x3d, 0x20
        /*0010*/ 	.byte	0x31, 0x00
	.type		$str$23,@object
	.size		$str$23,(__unnamed_1 - $str$23)
$str$23:
        /*0012*/ 	.byte	0x2f, 0x74, 0x6d, 0x70, 0x2f, 0x63, 0x75, 0x74, 0x6c, 0x61, 0x73, 0x73, 0x5f, 0x73, 0x77, 0x65
        /*0022*/ 	.byte	0x65, 0x70, 0x5f, 0x73, 0x72, 0x63, 0x2f, 0x69, 0x6e, 0x63, 0x6c, 0x75, 0x64, 0x65, 0x2f, 0x63
        /*0032*/ 	.byte	0x75, 0x74, 0x6c, 0x61, 0x73, 0x73, 0x2f, 0x67, 0x65, 0x6d, 0x6d, 0x2f, 0x63, 0x6f, 0x6c, 0x6c
        /*0042*/ 	.byte	0x65, 0x63, 0x74, 0x69, 0x76, 0x65, 0x2f, 0x73, 0x6d, 0x39, 0x30, 0x5f, 0x6d, 0x6d, 0x61, 0x5f
        /*0052*/ 	.byte	0x74, 0x6d, 0x61, 0x5f, 0x67, 0x6d, 0x6d, 0x61, 0x5f, 0x73, 0x73, 0x5f, 0x77, 0x61, 0x72, 0x70
        /*0062*/ 	.byte	0x73, 0x70, 0x65, 0x63, 0x69, 0x61, 0x6c, 0x69, 0x7a, 0x65, 0x64, 0x2e, 0x68, 0x70, 0x70, 0x00
	.type		__unnamed_1,@object
	.size		__unnamed_1,(.L_0 - __unnamed_1)
__unnamed_1:
        /*0072*/ 	.byte	0x76, 0x6f, 0x69, 0x64, 0x20, 0x63, 0x75, 0x74, 0x6c, 0x61, 0x73, 0x73, 0x3a, 0x3a, 0x67, 0x65
        /* <DEDUP_REMOVED lines=176> */
        /*0b82*/ 	.byte	0x69, 0x74, 0x79, 0x5d, 0x00
.L_0:


//--------------------- .nv.shared._ZN7cutlass13device_kernelINS_4gemm6kernel13GemmUniversalIN4cute5tupleIJiiiiEEENS1_10collective13CollectiveMmaINS1_34MainloopSm90TmaGmmaWarpSpecializedILi2ENS5_IJNS4_1CILi2EEENSA_ILi4EEENSA_ILi1EEEEEENS1_35KernelTmaWarpSpecializedCooperativeEEENS5_IJNSA_ILi256EEENSA_ILi64EEESI_EEEfNS5_IJlSD_lEEEfSK_NS4_8TiledMMAINS4_8MMA_AtomIJNS4_4SM904GMMA29MMA_64x64x8_F32TF32TF32_SS_TNILNSO_7ScaleInE1ELSQ_1EEEEEENS4_6LayoutINS5_IJSB_SD_SD_EEENS5_IJSD_NSA_ILi0EEESV_EEEEENS5_IJNS4_10UnderscoreESY_SY_EEEEENS4_23SM90_TMA_LOAD_MULTICASTENS4_14ComposedLayoutINS4_7SwizzleILi3ELi4ELi3EEENS4_18smem_ptr_flag_bitsILi32EEENST_INS5_IJNSA_ILi8EEENSA_ILi32EEEEEENS5_IJS18_SD_EEEEEEEvNS4_8identityES11_S1C_vS1D_EENS_8epilogue10collective6detail29Sm90TmaWarpSpecializedAdapterINS1G_15DefaultEpilogueIfSK_SK_NS1F_6thread17LinearCombinationIfLi1EffLNS1K_9ScaleType4KindE0ELNS_15FloatRoundStyleE2EfEENS1_15EpilogueDefaultEEEEEvvEEEEvNT_6ParamsE --------------------------
	.section	.nv.shared._ZN7cutlass13device_kernelINS_4gemm6kernel13GemmUniversalIN4cute5tupleIJiiiiEEENS1_10collective13CollectiveMmaINS1_34MainloopSm90TmaGmmaWarpSpecializedILi2ENS5_IJNS4_1CILi2EEENSA_ILi4EEENSA_ILi1EEEEEENS1_35KernelTmaWarpSpecializedCooperativeEEENS5_IJNSA_ILi256EEENSA_ILi64EEESI_EEEfNS5_IJlSD_lEEEfSK_NS4_8TiledMMAINS4_8MMA_AtomIJNS4_4SM904GMMA29MMA_64x64x8_F32TF32TF32_SS_TNILNSO_7ScaleInE1ELSQ_1EEEEEENS4_6LayoutINS5_IJSB_SD_SD_EEENS5_IJSD_NSA_ILi0EEESV_EEEEENS5_IJNS4_10UnderscoreESY_SY_EEEEENS4_23SM90_TMA_LOAD_MULTICASTENS4_14ComposedLayoutINS4_7SwizzleILi3ELi4ELi3EEENS4_18smem_ptr_flag_bitsILi32EEENST_INS5_IJNSA_ILi8EEENSA_ILi32EEEEEENS5_IJS18_SD_EEEEEEEvNS4_8identityES11_S1C_vS1D_EENS_8epilogue10collective6detail29Sm90TmaWarpSpecializedAdapterINS1G_15DefaultEpilogueIfSK_SK_NS1F_6thread17LinearCombinationIfLi1EffLNS1K_9ScaleType4KindE0ELNS_15FloatRoundStyleE2EfEENS1_15EpilogueDefaultEEEEEvvEEEEvNT_6ParamsE,"aw",@nobits
	.sectionflags	@""
	.align	16
	.zero		1024


//--------------------- .nv.shared.reserved.0     --------------------------
	.section	.nv.shared.reserved.0,"aw",@nobits
	.weak		__nv_reservedSMEM_offset_0_alias
	.size		__nv_reservedSMEM_offset_0_alias, 0, 0
	.other		__nv_reservedSMEM_offset_0_alias,@"STO_CUDA_RESERVED_SHARED STV_DEFAULT"
__nv_reservedSMEM_offset_0_alias:
	.zero		0


//--------------------- .nv.global                --------------------------
	.section	.nv.global,"aw",@nobits
.nv.global:
	.type		_ZN40_INTERNAL_6c1207ce_4_k_cu_360cf263_184454cute1_E,@object
	.size		_ZN40_INTERNAL_6c1207ce_4_k_cu_360cf263_184454cute1_E,(_ZN40_INTERNAL_6c1207ce_4_k_cu_360cf263_184454cuda3std3__45__cpo6cbeginE - _ZN40_INTERNAL_6c1207ce_4_k_cu_360cf263_184454cute1_E)
_ZN40_INTERNAL_6c1207ce_4_k_cu_360cf263_184454cute1_E:
	.zero		1
	.type		_ZN40_INTERNAL_6c1207ce_4_k_cu_360cf263_184454cuda3std3__45__cpo6cbeginE,@object
	.size		_ZN40_INTERNAL_6c1207ce_4_k_cu_360cf263_184454cuda3std3__45__cpo6cbeginE,(_ZN40_INTERNAL_6c1207ce_4_k_cu_360cf263_184454cuda3std3__48in_placeE - _ZN40_INTERNAL_6c1207ce_4_k_cu_360cf263_184454cuda3std3__45__cpo6cbeginE)
_ZN40_INTERNAL_6c1207ce_4_k_cu_360cf263_184454cuda3std3__45__cpo6cbeginE:
	.zero		1
	.type		_ZN40_INTERNAL_6c1207ce_4_k_cu_360cf263_184454cuda3std3__48in_placeE,@object
	.size		_ZN40_INTERNAL_6c1207ce_4_k_cu_360cf263_184454cuda3std3__48in_placeE,(_ZN40_INTERNAL_6c1207ce_4_k_cu_360cf263_184454cuda3std6ranges3__45__cpo9iter_moveE - _ZN40_INTERNAL_6c1207ce_4_k_cu_360cf263_184454cuda3std3__48in_placeE)
_ZN40_INTERNAL_6c1207ce_4_k_cu_360cf263_184454cuda3std3__48in_placeE:
	.zero		1
	.type		_ZN40_INTERNAL_6c1207ce_4_k_cu_360cf263_184454cuda3std6ranges3__45__cpo9iter_moveE,@object
	.size		_ZN40_INTERNAL_6c1207ce_4_k_cu_360cf263_184454cuda3std6ranges3__45__cpo9iter_moveE,(_ZN40_INTERNAL_6c1207ce_4_k_cu_360cf263_184454cuda3std3__45__cpo5beginE - _ZN40_INTERNAL_6c1207ce_4_k_cu_360cf263_184454cuda3std6ranges3__45__cpo9iter_moveE)
_ZN40_INTERNAL_6c1207ce_4_k_cu_360cf263_184454cuda3std6ranges3__45__cpo9iter_moveE:
	.zero		1
	.type		_ZN40_INTERNAL_6c1207ce_4_k_cu_360cf263_184454cuda3std3__45__cpo5beginE,@object
	.size		_ZN40_INTERNAL_6c1207ce_4_k_cu_360cf263_184454cuda3std3__45__cpo5beginE,(_ZN40_INTERNAL_6c1207ce_4_k_cu_360cf263_184454cuda3std3__442_GLOBAL__N__6c1207ce_4_k_cu_360cf263_184456ignoreE - _ZN40_INTERNAL_6c1207ce_4_k_cu_360cf263_184454cuda3std3__45__cpo5beginE)
_ZN40_INTERNAL_6c1207ce_4_k_cu_360cf263_184454cuda3std3__45__cpo5beginE:
	.zero		1
	.type		_ZN40_INTERNAL_6c1207ce_4_k_cu_360cf263_184454cuda3std3__442_GLOBAL__N__6c1207ce_4_k_cu_360cf263_184456ignoreE,@object
	.size		_ZN40_INTERNAL_6c1207ce_4_k_cu_360cf263_184454cuda3std3__442_GLOBAL__N__6c1207ce_4_k_cu_360cf263_184456ignoreE,(_ZN40_INTERNAL_6c1207ce_4_k_cu_360cf263_184454cute7productE - _ZN40_INTERNAL_6c1207ce_4_k_cu_360cf263_184454cuda3std3__442_GLOBAL__N__6c1207ce_4_k_cu_360cf263_184456ignoreE)
_ZN40_INTERNAL_6c1207ce_4_k_cu_360cf263_184454cuda3std3__442_GLOBAL__N__6c1207ce_4_k_cu_360cf263_184456ignoreE:
	.zero		1
	.type		_ZN40_INTERNAL_6c1207ce_4_k_cu_360cf263_184454cute7productE,@object
	.size		_ZN40_INTERNAL_6c1207ce_4_k_cu_360cf263_184454cute7productE,(_ZN40_INTERNAL_6c1207ce_4_k_cu_360cf263_184454cuda3std3__45__cpo3endE - _ZN40_INTERNAL_6c1207ce_4_k_cu_360cf263_184454cute7productE)
_ZN40_INTERNAL_6c1207ce_4_k_cu_360cf263_184454cute7productE:
	.zero		1
	.type		_ZN40_INTERNAL_6c1207ce_4_k_cu_360cf263_184454cuda3std3__45__cpo3endE,@object
	.size		_ZN40_INTERNAL_6c1207ce_4_k_cu_360cf263_184454cuda3std3__45__cpo3endE,(_ZN40_INTERNAL_6c1207ce_4_k_cu_360cf263_184454cuda3std3__419piecewise_constructE - _ZN40_INTERNAL_6c1207ce_4_k_cu_360cf263_184454cuda3std3__45__cpo3endE)
_ZN40_INTERNAL_6c1207ce_4_k_cu_360cf263_184454cuda3std3__45__cpo3endE:
	.zero		1
	.type		_ZN40_INTERNAL_6c1207ce_4_k_cu_360cf263_184454cuda3std3__419piecewise_constructE,@object
	.size		_ZN40_INTERNAL_6c1207ce_4_k_cu_360cf263_184454cuda3std3__419piecewise_constructE,(_ZN40_INTERNAL_6c1207ce_4_k_cu_360cf263_184454cuda3std3__45__cpo4cendE - _ZN40_INTERNAL_6c1207ce_4_k_cu_360cf263_184454cuda3std3__419piecewise_constructE)
_ZN40_INTERNAL_6c1207ce_4_k_cu_360cf263_184454cuda3std3__419piecewise_constructE:
	.zero		1
	.type		_ZN40_INTERNAL_6c1207ce_4_k_cu_360cf263_184454cuda3std3__45__cpo4cendE,@object
	.size		_ZN40_INTERNAL_6c1207ce_4_k_cu_360cf263_184454cuda3std3__45__cpo4cendE,(_ZN40_INTERNAL_6c1207ce_4_k_cu_360cf263_184454cuda3std6ranges3__45__cpo4swapE - _ZN40_INTERNAL_6c1207ce_4_k_cu_360cf263_184454cuda3std3__45__cpo4cendE)
_ZN40_INTERNAL_6c1207ce_4_k_cu_360cf263_184454cuda3std3__45__cpo4cendE:
	.zero		1
	.type		_ZN40_INTERNAL_6c1207ce_4_k_cu_360cf263_184454cuda3std6ranges3__45__cpo4swapE,@object
	.size		_ZN40_INTERNAL_6c1207ce_4_k_cu_360cf263_184454cuda3std6ranges3__45__cpo4swapE,(.L_8 - _ZN40_INTERNAL_6c1207ce_4_k_cu_360cf263_184454cuda3std6ranges3__45__cpo4swapE)
_ZN40_INTERNAL_6c1207ce_4_k_cu_360cf263_184454cuda3std6ranges3__45__cpo4swapE:
	.zero		1
.L_8:


//--------------------- .nv.constant0._ZN7cutlass13device_kernelINS_4gemm6kernel13GemmUniversalIN4cute5tupleIJiiiiEEENS1_10collective13CollectiveMmaINS1_34MainloopSm90TmaGmmaWarpSpecializedILi2ENS5_IJNS4_1CILi2EEENSA_ILi4EEENSA_ILi1EEEEEENS1_35KernelTmaWarpSpecializedCooperativeEEENS5_IJNSA_ILi256EEENSA_ILi64EEESI_EEEfNS5_IJlSD_lEEEfSK_NS4_8TiledMMAINS4_8MMA_AtomIJNS4_4SM904GMMA29MMA_64x64x8_F32TF32TF32_SS_TNILNSO_7ScaleInE1ELSQ_1EEEEEENS4_6LayoutINS5_IJSB_SD_SD_EEENS5_IJSD_NSA_ILi0EEESV_EEEEENS5_IJNS4_10UnderscoreESY_SY_EEEEENS4_23SM90_TMA_LOAD_MULTICASTENS4_14ComposedLayoutINS4_7SwizzleILi3ELi4ELi3EEENS4_18smem_ptr_flag_bitsILi32EEENST_INS5_IJNSA_ILi8EEENSA_ILi32EEEEEENS5_IJS18_SD_EEEEEEEvNS4_8identityES11_S1C_vS1D_EENS_8epilogue10collective6detail29Sm90TmaWarpSpecializedAdapterINS1G_15DefaultEpilogueIfSK_SK_NS1F_6thread17LinearCombinationIfLi1EffLNS1K_9ScaleType4KindE0ELNS_15FloatRoundStyleE2EfEENS1_15EpilogueDefaultEEEEEvvEEEEvNT_6ParamsE --------------------------
	.section	.nv.constant0._ZN7cutlass13device_kernelINS_4gemm6kernel13GemmUniversalIN4cute5tupleIJiiiiEEENS1_10collective13CollectiveMmaINS1_34MainloopSm90TmaGmmaWarpSpecializedILi2ENS5_IJNS4_1CILi2EEENSA_ILi4EEENSA_ILi1EEEEEENS1_35KernelTmaWarpSpecializedCooperativeEEENS5_IJNSA_ILi256EEENSA_ILi64EEESI_EEEfNS5_IJlSD_lEEEfSK_NS4_8TiledMMAINS4_8MMA_AtomIJNS4_4SM904GMMA29MMA_64x64x8_F32TF32TF32_SS_TNILNSO_7ScaleInE1ELSQ_1EEEEEENS4_6LayoutINS5_IJSB_SD_SD_EEENS5_IJSD_NSA_ILi0EEESV_EEEEENS5_IJNS4_10UnderscoreESY_SY_EEEEENS4_23SM90_TMA_LOAD_MULTICASTENS4_14ComposedLayoutINS4_7SwizzleILi3ELi4ELi3EEENS4_18smem_ptr_flag_bitsILi32EEENST_INS5_IJNSA_ILi8EEENSA_ILi32EEEEEENS5_IJS18_SD_EEEEEEEvNS4_8identityES11_S1C_vS1D_EENS_8epilogue10collective6detail29Sm90TmaWarpSpecializedAdapterINS1G_15DefaultEpilogueIfSK_SK_NS1F_6thread17LinearCombinationIfLi1EffLNS1K_9ScaleType4KindE0ELNS_15FloatRoundStyleE2EfEENS1_15EpilogueDefaultEEEEEvvEEEEvNT_6ParamsE,"a",@progbits
	.sectionflags	@""
	.align	4
.nv.constant0._ZN7cutlass13device_kernelINS_4gemm6kernel13GemmUniversalIN4cute5tupleIJiiiiEEENS1_10collective13CollectiveMmaINS1_34MainloopSm90TmaGmmaWarpSpecializedILi2ENS5_IJNS4_1CILi2EEENSA_ILi4EEENSA_ILi1EEEEEENS1_35KernelTmaWarpSpecializedCooperativeEEENS5_IJNSA_ILi256EEENSA_ILi64EEESI_EEEfNS5_IJlSD_lEEEfSK_NS4_8TiledMMAINS4_8MMA_AtomIJNS4_4SM904GMMA29MMA_64x64x8_F32TF32TF32_SS_TNILNSO_7ScaleInE1ELSQ_1EEEEEENS4_6LayoutINS5_IJSB_SD_SD_EEENS5_IJSD_NSA_ILi0EEESV_EEEEENS5_IJNS4_10UnderscoreESY_SY_EEEEENS4_23SM90_TMA_LOAD_MULTICASTENS4_14ComposedLayoutINS4_7SwizzleILi3ELi4ELi3EEENS4_18smem_ptr_flag_bitsILi32EEENST_INS5_IJNSA_ILi8EEENSA_ILi32EEEEEENS5_IJS18_SD_EEEEEEEvNS4_8identityES11_S1C_vS1D_EENS_8epilogue10collective6detail29Sm90TmaWarpSpecializedAdapterINS1G_15DefaultEpilogueIfSK_SK_NS1F_6thread17LinearCombinationIfLi1EffLNS1K_9ScaleType4KindE0ELNS_15FloatRoundStyleE2EfEENS1_15EpilogueDefaultEEEEEvvEEEEvNT_6ParamsE:
	.zero		1664


//--------------------- SYMBOLS --------------------------

	.type		.nv.reservedSmem.offset0,@object
	.size		.nv.reservedSmem.offset0,0x4
	.type		__assertfail,@function
